//
// Generated by NVIDIA NVVM Compiler
//
// Compiler Build ID: CL-36424714
// Cuda compilation tools, release 13.0, V13.0.88
// Based on NVVM 20.0.0
//

.version 9.0
.target sm_100
.address_size 64

	// .globl	_Z17init_curand_stateP17curandStateXORWOWy
.global .align 4 .b8 precalc_xorwow_matrix[102400];
.global .align 4 .b8 precalc_xorwow_offset_matrix[102400];
.global .align 4 .b8 mrg32k3aM1[2304];
.global .align 4 .b8 mrg32k3aM2[2304];
.global .align 4 .b8 mrg32k3aM1SubSeq[2016];
.global .align 4 .b8 mrg32k3aM2SubSeq[2016];
.global .align 4 .b8 mrg32k3aM1Seq[2304];
.global .align 4 .b8 mrg32k3aM2Seq[2304];
.const .align 8 .b8 __cr_lgamma_table[72];

.visible .entry _Z17init_curand_stateP17curandStateXORWOWy(
	.param .u64 .ptr .align 1 _Z17init_curand_stateP17curandStateXORWOWy_param_0,
	.param .u64 _Z17init_curand_stateP17curandStateXORWOWy_param_1
)
{
	.reg .pred 	%p<24>;
	.reg .b32 	%r<413>;
	.reg .b64 	%rd<19>;

	ld.param.u64 	%rd8, [_Z17init_curand_stateP17curandStateXORWOWy_param_0];
	ld.param.u64 	%rd9, [_Z17init_curand_stateP17curandStateXORWOWy_param_1];
	cvta.to.global.u64 	%rd10, %rd8;
	mov.u32 	%r182, %tid.x;
	mov.u32 	%r183, %ctaid.x;
	mov.u32 	%r184, %ntid.x;
	mad.lo.s32 	%r185, %r183, %r184, %r182;
	cvt.s64.s32 	%rd18, %r185;
	mul.wide.s32 	%rd11, %r185, 48;
	add.s64 	%rd2, %rd10, %rd11;
	cvt.u32.u64 	%r186, %rd9;
	xor.b32  	%r187, %r186, -1429050551;
	mul.lo.s32 	%r188, %r187, 1099087573;
	{ .reg .b32 tmp; mov.b64 {tmp, %r189}, %rd9; }
	xor.b32  	%r190, %r189, -136515619;
	mul.lo.s32 	%r191, %r190, -1703105765;
	add.s32 	%r192, %r188, %r191;
	add.s32 	%r193, %r192, 6615241;
	add.s32 	%r194, %r188, 123456789;
	st.global.v2.u32 	[%rd2], {%r193, %r194};
	xor.b32  	%r195, %r188, 362436069;
	add.s32 	%r196, %r191, 521288629;
	st.global.v2.u32 	[%rd2+8], {%r195, %r196};
	xor.b32  	%r197, %r191, 88675123;
	add.s32 	%r198, %r188, 5783321;
	st.global.v2.u32 	[%rd2+16], {%r197, %r198};
	setp.eq.s32 	%p1, %r185, 0;
	@%p1 bra 	$L__BB0_42;
	mov.b32 	%r319, 0;
$L__BB0_2:
	and.b64  	%rd4, %rd18, 3;
	setp.eq.s64 	%p2, %rd4, 0;
	@%p2 bra 	$L__BB0_41;
	mul.wide.u32 	%rd12, %r319, 3200;
	mov.u64 	%rd13, precalc_xorwow_matrix;
	add.s64 	%rd5, %rd13, %rd12;
	cvt.u32.u64 	%r2, %rd4;
	mov.b32 	%r320, 0;
$L__BB0_4:
	mov.b32 	%r333, 0;
	mov.u32 	%r334, %r333;
	mov.u32 	%r335, %r333;
	mov.u32 	%r336, %r333;
	mov.u32 	%r337, %r333;
	mov.u32 	%r326, %r333;
$L__BB0_5:
	mul.wide.u32 	%rd14, %r326, 4;
	add.s64 	%rd15, %rd2, %rd14;
	ld.global.u32 	%r10, [%rd15+4];
	shl.b32 	%r11, %r326, 5;
	mov.b32 	%r332, 0;
$L__BB0_6:
	.pragma "nounroll";
	shr.u32 	%r203, %r10, %r332;
	and.b32  	%r204, %r203, 1;
	setp.eq.b32 	%p3, %r204, 1;
	not.pred 	%p4, %p3;
	add.s32 	%r205, %r11, %r332;
	mul.lo.s32 	%r206, %r205, 5;
	mul.wide.u32 	%rd16, %r206, 4;
	add.s64 	%rd6, %rd5, %rd16;
	@%p4 bra 	$L__BB0_8;
	ld.global.u32 	%r207, [%rd6];
	xor.b32  	%r337, %r337, %r207;
	ld.global.u32 	%r208, [%rd6+4];
	xor.b32  	%r336, %r336, %r208;
	ld.global.u32 	%r209, [%rd6+8];
	xor.b32  	%r335, %r335, %r209;
	ld.global.u32 	%r210, [%rd6+12];
	xor.b32  	%r334, %r334, %r210;
	ld.global.u32 	%r211, [%rd6+16];
	xor.b32  	%r333, %r333, %r211;
$L__BB0_8:
	and.b32  	%r213, %r203, 2;
	setp.eq.s32 	%p5, %r213, 0;
	@%p5 bra 	$L__BB0_10;
	ld.global.u32 	%r214, [%rd6+20];
	xor.b32  	%r337, %r337, %r214;
	ld.global.u32 	%r215, [%rd6+24];
	xor.b32  	%r336, %r336, %r215;
	ld.global.u32 	%r216, [%rd6+28];
	xor.b32  	%r335, %r335, %r216;
	ld.global.u32 	%r217, [%rd6+32];
	xor.b32  	%r334, %r334, %r217;
	ld.global.u32 	%r218, [%rd6+36];
	xor.b32  	%r333, %r333, %r218;
$L__BB0_10:
	and.b32  	%r220, %r203, 4;
	setp.eq.s32 	%p6, %r220, 0;
	@%p6 bra 	$L__BB0_12;
	ld.global.u32 	%r221, [%rd6+40];
	xor.b32  	%r337, %r337, %r221;
	ld.global.u32 	%r222, [%rd6+44];
	xor.b32  	%r336, %r336, %r222;
	ld.global.u32 	%r223, [%rd6+48];
	xor.b32  	%r335, %r335, %r223;
	ld.global.u32 	%r224, [%rd6+52];
	xor.b32  	%r334, %r334, %r224;
	ld.global.u32 	%r225, [%rd6+56];
	xor.b32  	%r333, %r333, %r225;
$L__BB0_12:
	and.b32  	%r227, %r203, 8;
	setp.eq.s32 	%p7, %r227, 0;
	@%p7 bra 	$L__BB0_14;
	ld.global.u32 	%r228, [%rd6+60];
	xor.b32  	%r337, %r337, %r228;
	ld.global.u32 	%r229, [%rd6+64];
	xor.b32  	%r336, %r336, %r229;
	ld.global.u32 	%r230, [%rd6+68];
	xor.b32  	%r335, %r335, %r230;
	ld.global.u32 	%r231, [%rd6+72];
	xor.b32  	%r334, %r334, %r231;
	ld.global.u32 	%r232, [%rd6+76];
	xor.b32  	%r333, %r333, %r232;
$L__BB0_14:
	and.b32  	%r234, %r203, 16;
	setp.eq.s32 	%p8, %r234, 0;
	@%p8 bra 	$L__BB0_16;
	ld.global.u32 	%r235, [%rd6+80];
	xor.b32  	%r337, %r337, %r235;
	ld.global.u32 	%r236, [%rd6+84];
	xor.b32  	%r336, %r336, %r236;
	ld.global.u32 	%r237, [%rd6+88];
	xor.b32  	%r335, %r335, %r237;
	ld.global.u32 	%r238, [%rd6+92];
	xor.b32  	%r334, %r334, %r238;
	ld.global.u32 	%r239, [%rd6+96];
	xor.b32  	%r333, %r333, %r239;
$L__BB0_16:
	and.b32  	%r241, %r203, 32;
	setp.eq.s32 	%p9, %r241, 0;
	@%p9 bra 	$L__BB0_18;
	ld.global.u32 	%r242, [%rd6+100];
	xor.b32  	%r337, %r337, %r242;
	ld.global.u32 	%r243, [%rd6+104];
	xor.b32  	%r336, %r336, %r243;
	ld.global.u32 	%r244, [%rd6+108];
	xor.b32  	%r335, %r335, %r244;
	ld.global.u32 	%r245, [%rd6+112];
	xor.b32  	%r334, %r334, %r245;
	ld.global.u32 	%r246, [%rd6+116];
	xor.b32  	%r333, %r333, %r246;
$L__BB0_18:
	and.b32  	%r248, %r203, 64;
	setp.eq.s32 	%p10, %r248, 0;
	@%p10 bra 	$L__BB0_20;
	ld.global.u32 	%r249, [%rd6+120];
	xor.b32  	%r337, %r337, %r249;
	ld.global.u32 	%r250, [%rd6+124];
	xor.b32  	%r336, %r336, %r250;
	ld.global.u32 	%r251, [%rd6+128];
	xor.b32  	%r335, %r335, %r251;
	ld.global.u32 	%r252, [%rd6+132];
	xor.b32  	%r334, %r334, %r252;
	ld.global.u32 	%r253, [%rd6+136];
	xor.b32  	%r333, %r333, %r253;
$L__BB0_20:
	and.b32  	%r255, %r203, 128;
	setp.eq.s32 	%p11, %r255, 0;
	@%p11 bra 	$L__BB0_22;
	ld.global.u32 	%r256, [%rd6+140];
	xor.b32  	%r337, %r337, %r256;
	ld.global.u32 	%r257, [%rd6+144];
	xor.b32  	%r336, %r336, %r257;
	ld.global.u32 	%r258, [%rd6+148];
	xor.b32  	%r335, %r335, %r258;
	ld.global.u32 	%r259, [%rd6+152];
	xor.b32  	%r334, %r334, %r259;
	ld.global.u32 	%r260, [%rd6+156];
	xor.b32  	%r333, %r333, %r260;
$L__BB0_22:
	and.b32  	%r262, %r203, 256;
	setp.eq.s32 	%p12, %r262, 0;
	@%p12 bra 	$L__BB0_24;
	ld.global.u32 	%r263, [%rd6+160];
	xor.b32  	%r337, %r337, %r263;
	ld.global.u32 	%r264, [%rd6+164];
	xor.b32  	%r336, %r336, %r264;
	ld.global.u32 	%r265, [%rd6+168];
	xor.b32  	%r335, %r335, %r265;
	ld.global.u32 	%r266, [%rd6+172];
	xor.b32  	%r334, %r334, %r266;
	ld.global.u32 	%r267, [%rd6+176];
	xor.b32  	%r333, %r333, %r267;
$L__BB0_24:
	and.b32  	%r269, %r203, 512;
	setp.eq.s32 	%p13, %r269, 0;
	@%p13 bra 	$L__BB0_26;
	ld.global.u32 	%r270, [%rd6+180];
	xor.b32  	%r337, %r337, %r270;
	ld.global.u32 	%r271, [%rd6+184];
	xor.b32  	%r336, %r336, %r271;
	ld.global.u32 	%r272, [%rd6+188];
	xor.b32  	%r335, %r335, %r272;
	ld.global.u32 	%r273, [%rd6+192];
	xor.b32  	%r334, %r334, %r273;
	ld.global.u32 	%r274, [%rd6+196];
	xor.b32  	%r333, %r333, %r274;
$L__BB0_26:
	and.b32  	%r276, %r203, 1024;
	setp.eq.s32 	%p14, %r276, 0;
	@%p14 bra 	$L__BB0_28;
	ld.global.u32 	%r277, [%rd6+200];
	xor.b32  	%r337, %r337, %r277;
	ld.global.u32 	%r278, [%rd6+204];
	xor.b32  	%r336, %r336, %r278;
	ld.global.u32 	%r279, [%rd6+208];
	xor.b32  	%r335, %r335, %r279;
	ld.global.u32 	%r280, [%rd6+212];
	xor.b32  	%r334, %r334, %r280;
	ld.global.u32 	%r281, [%rd6+216];
	xor.b32  	%r333, %r333, %r281;
$L__BB0_28:
	and.b32  	%r283, %r203, 2048;
	setp.eq.s32 	%p15, %r283, 0;
	@%p15 bra 	$L__BB0_30;
	ld.global.u32 	%r284, [%rd6+220];
	xor.b32  	%r337, %r337, %r284;
	ld.global.u32 	%r285, [%rd6+224];
	xor.b32  	%r336, %r336, %r285;
	ld.global.u32 	%r286, [%rd6+228];
	xor.b32  	%r335, %r335, %r286;
	ld.global.u32 	%r287, [%rd6+232];
	xor.b32  	%r334, %r334, %r287;
	ld.global.u32 	%r288, [%rd6+236];
	xor.b32  	%r333, %r333, %r288;
$L__BB0_30:
	and.b32  	%r290, %r203, 4096;
	setp.eq.s32 	%p16, %r290, 0;
	@%p16 bra 	$L__BB0_32;
	ld.global.u32 	%r291, [%rd6+240];
	xor.b32  	%r337, %r337, %r291;
	ld.global.u32 	%r292, [%rd6+244];
	xor.b32  	%r336, %r336, %r292;
	ld.global.u32 	%r293, [%rd6+248];
	xor.b32  	%r335, %r335, %r293;
	ld.global.u32 	%r294, [%rd6+252];
	xor.b32  	%r334, %r334, %r294;
	ld.global.u32 	%r295, [%rd6+256];
	xor.b32  	%r333, %r333, %r295;
$L__BB0_32:
	and.b32  	%r297, %r203, 8192;
	setp.eq.s32 	%p17, %r297, 0;
	@%p17 bra 	$L__BB0_34;
	ld.global.u32 	%r298, [%rd6+260];
	xor.b32  	%r337, %r337, %r298;
	ld.global.u32 	%r299, [%rd6+264];
	xor.b32  	%r336, %r336, %r299;
	ld.global.u32 	%r300, [%rd6+268];
	xor.b32  	%r335, %r335, %r300;
	ld.global.u32 	%r301, [%rd6+272];
	xor.b32  	%r334, %r334, %r301;
	ld.global.u32 	%r302, [%rd6+276];
	xor.b32  	%r333, %r333, %r302;
$L__BB0_34:
	and.b32  	%r304, %r203, 16384;
	setp.eq.s32 	%p18, %r304, 0;
	@%p18 bra 	$L__BB0_36;
	ld.global.u32 	%r305, [%rd6+280];
	xor.b32  	%r337, %r337, %r305;
	ld.global.u32 	%r306, [%rd6+284];
	xor.b32  	%r336, %r336, %r306;
	ld.global.u32 	%r307, [%rd6+288];
	xor.b32  	%r335, %r335, %r307;
	ld.global.u32 	%r308, [%rd6+292];
	xor.b32  	%r334, %r334, %r308;
	ld.global.u32 	%r309, [%rd6+296];
	xor.b32  	%r333, %r333, %r309;
$L__BB0_36:
	and.b32  	%r311, %r203, 32768;
	setp.eq.s32 	%p19, %r311, 0;
	@%p19 bra 	$L__BB0_38;
	ld.global.u32 	%r312, [%rd6+300];
	xor.b32  	%r337, %r337, %r312;
	ld.global.u32 	%r313, [%rd6+304];
	xor.b32  	%r336, %r336, %r313;
	ld.global.u32 	%r314, [%rd6+308];
	xor.b32  	%r335, %r335, %r314;
	ld.global.u32 	%r315, [%rd6+312];
	xor.b32  	%r334, %r334, %r315;
	ld.global.u32 	%r316, [%rd6+316];
	xor.b32  	%r333, %r333, %r316;
$L__BB0_38:
	add.s32 	%r332, %r332, 16;
	setp.ne.s32 	%p20, %r332, 32;
	@%p20 bra 	$L__BB0_6;
	mad.lo.s32 	%r317, %r326, -31, %r11;
	add.s32 	%r326, %r317, 1;
	setp.ne.s32 	%p21, %r326, 5;
	@%p21 bra 	$L__BB0_5;
	st.global.u32 	[%rd2+4], %r337;
	st.global.u32 	[%rd2+8], %r336;
	st.global.u32 	[%rd2+12], %r335;
	st.global.u32 	[%rd2+16], %r334;
	st.global.u32 	[%rd2+20], %r333;
	add.s32 	%r320, %r320, 1;
	setp.lt.u32 	%p22, %r320, %r2;
	@%p22 bra 	$L__BB0_4;
$L__BB0_41:
	shr.u64 	%rd7, %rd18, 2;
	add.s32 	%r319, %r319, 1;
	setp.gt.u64 	%p23, %rd18, 3;
	mov.u64 	%rd18, %rd7;
	@%p23 bra 	$L__BB0_2;
$L__BB0_42:
	mov.b32 	%r318, 0;
	st.global.v2.u32 	[%rd2+24], {%r318, %r318};
	st.global.u32 	[%rd2+32], %r318;
	mov.b64 	%rd17, 0;
	st.global.u64 	[%rd2+40], %rd17;
	ret;

}
	// .globl	_Z13render_kernelPdS_S_P17curandStateXORWOWiiddddddddddddd
.visible .entry _Z13render_kernelPdS_S_P17curandStateXORWOWiiddddddddddddd(
	.param .u64 .ptr .align 1 _Z13render_kernelPdS_S_P17curandStateXORWOWiiddddddddddddd_param_0,
	.param .u64 .ptr .align 1 _Z13render_kernelPdS_S_P17curandStateXORWOWiiddddddddddddd_param_1,
	.param .u64 .ptr .align 1 _Z13render_kernelPdS_S_P17curandStateXORWOWiiddddddddddddd_param_2,
	.param .u64 .ptr .align 1 _Z13render_kernelPdS_S_P17curandStateXORWOWiiddddddddddddd_param_3,
	.param .u32 _Z13render_kernelPdS_S_P17curandStateXORWOWiiddddddddddddd_param_4,
	.param .u32 _Z13render_kernelPdS_S_P17curandStateXORWOWiiddddddddddddd_param_5,
	.param .f64 _Z13render_kernelPdS_S_P17curandStateXORWOWiiddddddddddddd_param_6,
	.param .f64 _Z13render_kernelPdS_S_P17curandStateXORWOWiiddddddddddddd_param_7,
	.param .f64 _Z13render_kernelPdS_S_P17curandStateXORWOWiiddddddddddddd_param_8,
	.param .f64 _Z13render_kernelPdS_S_P17curandStateXORWOWiiddddddddddddd_param_9,
	.param .f64 _Z13render_kernelPdS_S_P17curandStateXORWOWiiddddddddddddd_param_10,
	.param .f64 _Z13render_kernelPdS_S_P17curandStateXORWOWiiddddddddddddd_param_11,
	.param .f64 _Z13render_kernelPdS_S_P17curandStateXORWOWiiddddddddddddd_param_12,
	.param .f64 _Z13render_kernelPdS_S_P17curandStateXORWOWiiddddddddddddd_param_13,
	.param .f64 _Z13render_kernelPdS_S_P17curandStateXORWOWiiddddddddddddd_param_14,
	.param .f64 _Z13render_kernelPdS_S_P17curandStateXORWOWiiddddddddddddd_param_15,
	.param .f64 _Z13render_kernelPdS_S_P17curandStateXORWOWiiddddddddddddd_param_16,
	.param .f64 _Z13render_kernelPdS_S_P17curandStateXORWOWiiddddddddddddd_param_17,
	.param .f64 _Z13render_kernelPdS_S_P17curandStateXORWOWiiddddddddddddd_param_18
)
{
	.reg .pred 	%p<7>;
	.reg .b32 	%r<182>;
	.reg .b64 	%rd<55>;
	.reg .b64 	%fd<121>;

	ld.param.u32 	%r14, [_Z13render_kernelPdS_S_P17curandStateXORWOWiiddddddddddddd_param_4];
	ld.param.u32 	%r15, [_Z13render_kernelPdS_S_P17curandStateXORWOWiiddddddddddddd_param_5];
	ld.param.f64 	%fd6, [_Z13render_kernelPdS_S_P17curandStateXORWOWiiddddddddddddd_param_8];
	ld.param.f64 	%fd7, [_Z13render_kernelPdS_S_P17curandStateXORWOWiiddddddddddddd_param_9];
	ld.param.f64 	%fd8, [_Z13render_kernelPdS_S_P17curandStateXORWOWiiddddddddddddd_param_10];
	ld.param.f64 	%fd9, [_Z13render_kernelPdS_S_P17curandStateXORWOWiiddddddddddddd_param_11];
	ld.param.f64 	%fd10, [_Z13render_kernelPdS_S_P17curandStateXORWOWiiddddddddddddd_param_12];
	ld.param.f64 	%fd14, [_Z13render_kernelPdS_S_P17curandStateXORWOWiiddddddddddddd_param_16];
	ld.param.f64 	%fd15, [_Z13render_kernelPdS_S_P17curandStateXORWOWiiddddddddddddd_param_17];
	ld.param.f64 	%fd16, [_Z13render_kernelPdS_S_P17curandStateXORWOWiiddddddddddddd_param_18];
	mov.u32 	%r17, %ctaid.x;
	mov.u32 	%r18, %ntid.x;
	mov.u32 	%r19, %tid.x;
	mad.lo.s32 	%r1, %r17, %r18, %r19;
	mov.u32 	%r20, %ctaid.y;
	mov.u32 	%r21, %ntid.y;
	mov.u32 	%r22, %tid.y;
	mad.lo.s32 	%r23, %r20, %r21, %r22;
	setp.ge.s32 	%p1, %r1, %r14;
	setp.ge.s32 	%p2, %r23, %r15;
	or.pred  	%p3, %p1, %p2;
	@%p3 bra 	$L__BB1_7;
	ld.param.f64 	%fd120, [_Z13render_kernelPdS_S_P17curandStateXORWOWiiddddddddddddd_param_15];
	ld.param.f64 	%fd117, [_Z13render_kernelPdS_S_P17curandStateXORWOWiiddddddddddddd_param_14];
	ld.param.f64 	%fd114, [_Z13render_kernelPdS_S_P17curandStateXORWOWiiddddddddddddd_param_13];
	ld.param.f64 	%fd111, [_Z13render_kernelPdS_S_P17curandStateXORWOWiiddddddddddddd_param_7];
	ld.param.f64 	%fd108, [_Z13render_kernelPdS_S_P17curandStateXORWOWiiddddddddddddd_param_6];
	ld.param.u64 	%rd54, [_Z13render_kernelPdS_S_P17curandStateXORWOWiiddddddddddddd_param_3];
	ld.param.u64 	%rd53, [_Z13render_kernelPdS_S_P17curandStateXORWOWiiddddddddddddd_param_2];
	ld.param.u64 	%rd52, [_Z13render_kernelPdS_S_P17curandStateXORWOWiiddddddddddddd_param_1];
	ld.param.u64 	%rd51, [_Z13render_kernelPdS_S_P17curandStateXORWOWiiddddddddddddd_param_0];
	cvta.to.global.u64 	%rd8, %rd51;
	cvta.to.global.u64 	%rd9, %rd52;
	cvta.to.global.u64 	%rd10, %rd53;
	cvta.to.global.u64 	%rd11, %rd54;
	mad.lo.s32 	%r24, %r14, %r23, %r1;
	mul.wide.s32 	%rd12, %r24, 48;
	add.s64 	%rd13, %rd11, %rd12;
	ld.global.v2.u32 	{%r3, %r25}, [%rd13];
	ld.global.v2.u32 	{%r26, %r27}, [%rd13+8];
	ld.global.v2.u32 	{%r28, %r29}, [%rd13+16];
	cvt.rn.f64.s32 	%fd1, %r1;
	cvt.rn.f64.u32 	%fd2, %r23;
	mul.f64 	%fd17, %fd15, %fd15;
	fma.rn.f64 	%fd18, %fd14, %fd14, %fd17;
	fma.rn.f64 	%fd19, %fd16, %fd16, %fd18;
	mul.f64 	%fd20, %fd120, %fd120;
	sub.f64 	%fd3, %fd19, %fd20;
	mul.wide.s32 	%rd14, %r24, 8;
	add.s64 	%rd1, %rd8, %rd14;
	add.s64 	%rd2, %rd9, %rd14;
	add.s64 	%rd3, %rd10, %rd14;
	shr.u32 	%r30, %r25, 2;
	xor.b32  	%r31, %r30, %r25;
	shl.b32 	%r32, %r29, 4;
	shl.b32 	%r33, %r31, 1;
	xor.b32  	%r34, %r33, %r32;
	xor.b32  	%r35, %r34, %r31;
	xor.b32  	%r36, %r35, %r29;
	add.s32 	%r37, %r3, %r36;
	add.s32 	%r38, %r37, 362437;
	shr.u32 	%r39, %r26, 2;
	xor.b32  	%r40, %r39, %r26;
	shl.b32 	%r41, %r36, 4;
	shl.b32 	%r42, %r40, 1;
	xor.b32  	%r43, %r42, %r41;
	xor.b32  	%r44, %r43, %r40;
	xor.b32  	%r4, %r44, %r36;
	add.s32 	%r45, %r3, %r4;
	add.s32 	%r46, %r45, 724874;
	cvt.u64.u32 	%rd15, %r38;
	mul.wide.u32 	%rd16, %r46, 2097152;
	xor.b64  	%rd17, %rd16, %rd15;
	cvt.rn.f64.u64 	%fd21, %rd17;
	fma.rn.f64 	%fd22, %fd21, 0d3CA0000000000000, 0d3C90000000000000;
	add.f64 	%fd23, %fd22, 0dBFE0000000000000;
	shr.u32 	%r47, %r27, 2;
	xor.b32  	%r48, %r47, %r27;
	shl.b32 	%r49, %r4, 4;
	shl.b32 	%r50, %r48, 1;
	xor.b32  	%r51, %r50, %r49;
	xor.b32  	%r52, %r51, %r48;
	xor.b32  	%r5, %r52, %r4;
	add.s32 	%r53, %r3, %r5;
	add.s32 	%r54, %r53, 1087311;
	shr.u32 	%r55, %r28, 2;
	xor.b32  	%r56, %r55, %r28;
	shl.b32 	%r57, %r5, 4;
	shl.b32 	%r58, %r56, 1;
	xor.b32  	%r59, %r58, %r57;
	xor.b32  	%r60, %r59, %r56;
	xor.b32  	%r6, %r60, %r5;
	add.s32 	%r61, %r3, %r6;
	add.s32 	%r62, %r61, 1449748;
	cvt.u64.u32 	%rd18, %r54;
	mul.wide.u32 	%rd19, %r62, 2097152;
	xor.b64  	%rd20, %rd19, %rd18;
	cvt.rn.f64.u64 	%fd24, %rd20;
	fma.rn.f64 	%fd25, %fd24, 0d3CA0000000000000, 0d3C90000000000000;
	add.f64 	%fd26, %fd25, 0dBFE0000000000000;
	shr.u32 	%r63, %r29, 2;
	xor.b32  	%r64, %r63, %r29;
	shl.b32 	%r65, %r6, 4;
	shl.b32 	%r66, %r64, 1;
	xor.b32  	%r67, %r66, %r65;
	xor.b32  	%r68, %r67, %r64;
	xor.b32  	%r7, %r68, %r6;
	add.s32 	%r69, %r3, %r7;
	add.s32 	%r70, %r69, 1812185;
	shr.u32 	%r71, %r36, 2;
	xor.b32  	%r72, %r71, %r36;
	shl.b32 	%r73, %r7, 4;
	shl.b32 	%r74, %r72, 1;
	xor.b32  	%r75, %r74, %r73;
	xor.b32  	%r76, %r75, %r72;
	xor.b32  	%r8, %r76, %r7;
	add.s32 	%r77, %r3, %r8;
	add.s32 	%r78, %r77, 2174622;
	cvt.u64.u32 	%rd21, %r70;
	mul.wide.u32 	%rd22, %r78, 2097152;
	xor.b64  	%rd23, %rd22, %rd21;
	cvt.rn.f64.u64 	%fd27, %rd23;
	fma.rn.f64 	%fd28, %fd27, 0d3CA0000000000000, 0d3C90000000000000;
	add.f64 	%fd29, %fd28, 0dBFE0000000000000;
	add.f64 	%fd30, %fd23, %fd1;
	fma.rn.f64 	%fd31, %fd7, %fd30, %fd108;
	add.f64 	%fd32, %fd26, %fd2;
	fma.rn.f64 	%fd33, %fd10, %fd32, %fd31;
	add.f64 	%fd34, %fd26, %fd1;
	fma.rn.f64 	%fd35, %fd8, %fd34, %fd111;
	fma.rn.f64 	%fd36, %fd114, %fd32, %fd35;
	add.f64 	%fd37, %fd29, %fd1;
	fma.rn.f64 	%fd38, %fd9, %fd37, %fd6;
	fma.rn.f64 	%fd39, %fd117, %fd32, %fd38;
	mul.f64 	%fd40, %fd36, %fd36;
	fma.rn.f64 	%fd41, %fd33, %fd33, %fd40;
	fma.rn.f64 	%fd42, %fd39, %fd39, %fd41;
	mul.f64 	%fd43, %fd15, %fd36;
	fma.rn.f64 	%fd44, %fd14, %fd33, %fd43;
	fma.rn.f64 	%fd45, %fd16, %fd39, %fd44;
	mul.f64 	%fd46, %fd45, 0dC000000000000000;
	mul.f64 	%fd47, %fd42, 0dC010000000000000;
	mul.f64 	%fd48, %fd3, %fd47;
	fma.rn.f64 	%fd49, %fd46, %fd46, %fd48;
	setp.ltu.f64 	%p4, %fd49, 0d0000000000000000;
	@%p4 bra 	$L__BB1_3;
	mov.b64 	%rd24, 4607182418800017408;
	st.global.u64 	[%rd1], %rd24;
	mov.b64 	%rd25, 0;
	st.global.u64 	[%rd2], %rd25;
	mov.b64 	%rd26, 4602678819172646912;
	st.global.u64 	[%rd3], %rd26;
$L__BB1_3:
	ld.param.f64 	%fd118, [_Z13render_kernelPdS_S_P17curandStateXORWOWiiddddddddddddd_param_14];
	ld.param.f64 	%fd115, [_Z13render_kernelPdS_S_P17curandStateXORWOWiiddddddddddddd_param_13];
	ld.param.f64 	%fd112, [_Z13render_kernelPdS_S_P17curandStateXORWOWiiddddddddddddd_param_7];
	ld.param.f64 	%fd109, [_Z13render_kernelPdS_S_P17curandStateXORWOWiiddddddddddddd_param_6];
	shr.u32 	%r79, %r4, 2;
	xor.b32  	%r80, %r79, %r4;
	shl.b32 	%r81, %r8, 4;
	shl.b32 	%r82, %r80, 1;
	xor.b32  	%r83, %r82, %r81;
	xor.b32  	%r84, %r83, %r80;
	xor.b32  	%r85, %r84, %r8;
	add.s32 	%r86, %r3, %r85;
	add.s32 	%r87, %r86, 2537059;
	shr.u32 	%r88, %r5, 2;
	xor.b32  	%r89, %r88, %r5;
	shl.b32 	%r90, %r85, 4;
	shl.b32 	%r91, %r89, 1;
	xor.b32  	%r92, %r91, %r90;
	xor.b32  	%r93, %r92, %r89;
	xor.b32  	%r9, %r93, %r85;
	add.s32 	%r94, %r3, %r9;
	add.s32 	%r95, %r94, 2899496;
	cvt.u64.u32 	%rd27, %r87;
	mul.wide.u32 	%rd28, %r95, 2097152;
	xor.b64  	%rd29, %rd28, %rd27;
	cvt.rn.f64.u64 	%fd50, %rd29;
	fma.rn.f64 	%fd51, %fd50, 0d3CA0000000000000, 0d3C90000000000000;
	add.f64 	%fd52, %fd51, 0dBFE0000000000000;
	shr.u32 	%r96, %r6, 2;
	xor.b32  	%r97, %r96, %r6;
	shl.b32 	%r98, %r9, 4;
	shl.b32 	%r99, %r97, 1;
	xor.b32  	%r100, %r99, %r98;
	xor.b32  	%r101, %r100, %r97;
	xor.b32  	%r10, %r101, %r9;
	add.s32 	%r102, %r3, %r10;
	add.s32 	%r103, %r102, 3261933;
	shr.u32 	%r104, %r7, 2;
	xor.b32  	%r105, %r104, %r7;
	shl.b32 	%r106, %r10, 4;
	shl.b32 	%r107, %r105, 1;
	xor.b32  	%r108, %r107, %r106;
	xor.b32  	%r109, %r108, %r105;
	xor.b32  	%r11, %r109, %r10;
	add.s32 	%r110, %r3, %r11;
	add.s32 	%r111, %r110, 3624370;
	cvt.u64.u32 	%rd30, %r103;
	mul.wide.u32 	%rd31, %r111, 2097152;
	xor.b64  	%rd32, %rd31, %rd30;
	cvt.rn.f64.u64 	%fd53, %rd32;
	fma.rn.f64 	%fd54, %fd53, 0d3CA0000000000000, 0d3C90000000000000;
	add.f64 	%fd55, %fd54, 0dBFE0000000000000;
	shr.u32 	%r112, %r8, 2;
	xor.b32  	%r113, %r112, %r8;
	shl.b32 	%r114, %r11, 4;
	shl.b32 	%r115, %r113, 1;
	xor.b32  	%r116, %r115, %r114;
	xor.b32  	%r117, %r116, %r113;
	xor.b32  	%r12, %r117, %r11;
	add.s32 	%r118, %r3, %r12;
	add.s32 	%r119, %r118, 3986807;
	shr.u32 	%r120, %r85, 2;
	xor.b32  	%r121, %r120, %r85;
	shl.b32 	%r122, %r12, 4;
	shl.b32 	%r123, %r121, 1;
	xor.b32  	%r124, %r123, %r122;
	xor.b32  	%r125, %r124, %r121;
	xor.b32  	%r13, %r125, %r12;
	add.s32 	%r126, %r3, %r13;
	add.s32 	%r127, %r126, 4349244;
	cvt.u64.u32 	%rd33, %r119;
	mul.wide.u32 	%rd34, %r127, 2097152;
	xor.b64  	%rd35, %rd34, %rd33;
	cvt.rn.f64.u64 	%fd56, %rd35;
	fma.rn.f64 	%fd57, %fd56, 0d3CA0000000000000, 0d3C90000000000000;
	add.f64 	%fd58, %fd57, 0dBFE0000000000000;
	add.f64 	%fd59, %fd52, %fd1;
	fma.rn.f64 	%fd60, %fd7, %fd59, %fd109;
	add.f64 	%fd61, %fd55, %fd2;
	fma.rn.f64 	%fd62, %fd10, %fd61, %fd60;
	add.f64 	%fd63, %fd55, %fd1;
	fma.rn.f64 	%fd64, %fd8, %fd63, %fd112;
	fma.rn.f64 	%fd65, %fd115, %fd61, %fd64;
	add.f64 	%fd66, %fd58, %fd1;
	fma.rn.f64 	%fd67, %fd9, %fd66, %fd6;
	fma.rn.f64 	%fd68, %fd118, %fd61, %fd67;
	mul.f64 	%fd69, %fd65, %fd65;
	fma.rn.f64 	%fd70, %fd62, %fd62, %fd69;
	fma.rn.f64 	%fd71, %fd68, %fd68, %fd70;
	mul.f64 	%fd72, %fd15, %fd65;
	fma.rn.f64 	%fd73, %fd14, %fd62, %fd72;
	fma.rn.f64 	%fd74, %fd16, %fd68, %fd73;
	mul.f64 	%fd75, %fd74, 0dC000000000000000;
	mul.f64 	%fd76, %fd71, 0dC010000000000000;
	mul.f64 	%fd77, %fd3, %fd76;
	fma.rn.f64 	%fd78, %fd75, %fd75, %fd77;
	setp.ltu.f64 	%p5, %fd78, 0d0000000000000000;
	@%p5 bra 	$L__BB1_5;
	mov.b64 	%rd36, 4607182418800017408;
	st.global.u64 	[%rd1], %rd36;
	mov.b64 	%rd37, 0;
	st.global.u64 	[%rd2], %rd37;
	mov.b64 	%rd38, 4602678819172646912;
	st.global.u64 	[%rd3], %rd38;
$L__BB1_5:
	ld.param.f64 	%fd119, [_Z13render_kernelPdS_S_P17curandStateXORWOWiiddddddddddddd_param_14];
	ld.param.f64 	%fd116, [_Z13render_kernelPdS_S_P17curandStateXORWOWiiddddddddddddd_param_13];
	ld.param.f64 	%fd113, [_Z13render_kernelPdS_S_P17curandStateXORWOWiiddddddddddddd_param_7];
	ld.param.f64 	%fd110, [_Z13render_kernelPdS_S_P17curandStateXORWOWiiddddddddddddd_param_6];
	shr.u32 	%r128, %r9, 2;
	xor.b32  	%r129, %r128, %r9;
	shl.b32 	%r130, %r13, 4;
	shl.b32 	%r131, %r129, 1;
	xor.b32  	%r132, %r131, %r130;
	xor.b32  	%r133, %r132, %r129;
	xor.b32  	%r134, %r133, %r13;
	add.s32 	%r135, %r3, %r134;
	add.s32 	%r136, %r135, 4711681;
	shr.u32 	%r137, %r10, 2;
	xor.b32  	%r138, %r137, %r10;
	shl.b32 	%r139, %r134, 4;
	shl.b32 	%r140, %r138, 1;
	xor.b32  	%r141, %r140, %r139;
	xor.b32  	%r142, %r141, %r138;
	xor.b32  	%r143, %r142, %r134;
	add.s32 	%r144, %r3, %r143;
	add.s32 	%r145, %r144, 5074118;
	cvt.u64.u32 	%rd39, %r136;
	mul.wide.u32 	%rd40, %r145, 2097152;
	xor.b64  	%rd41, %rd40, %rd39;
	cvt.rn.f64.u64 	%fd79, %rd41;
	fma.rn.f64 	%fd80, %fd79, 0d3CA0000000000000, 0d3C90000000000000;
	add.f64 	%fd81, %fd80, 0dBFE0000000000000;
	shr.u32 	%r146, %r11, 2;
	xor.b32  	%r147, %r146, %r11;
	shl.b32 	%r148, %r143, 4;
	shl.b32 	%r149, %r147, 1;
	xor.b32  	%r150, %r149, %r148;
	xor.b32  	%r151, %r150, %r147;
	xor.b32  	%r152, %r151, %r143;
	add.s32 	%r153, %r3, %r152;
	add.s32 	%r154, %r153, 5436555;
	shr.u32 	%r155, %r12, 2;
	xor.b32  	%r156, %r155, %r12;
	shl.b32 	%r157, %r152, 4;
	shl.b32 	%r158, %r156, 1;
	xor.b32  	%r159, %r158, %r157;
	xor.b32  	%r160, %r159, %r156;
	xor.b32  	%r161, %r160, %r152;
	add.s32 	%r162, %r3, %r161;
	add.s32 	%r163, %r162, 5798992;
	cvt.u64.u32 	%rd42, %r154;
	mul.wide.u32 	%rd43, %r163, 2097152;
	xor.b64  	%rd44, %rd43, %rd42;
	cvt.rn.f64.u64 	%fd82, %rd44;
	fma.rn.f64 	%fd83, %fd82, 0d3CA0000000000000, 0d3C90000000000000;
	add.f64 	%fd84, %fd83, 0dBFE0000000000000;
	shr.u32 	%r164, %r13, 2;
	xor.b32  	%r165, %r164, %r13;
	shl.b32 	%r166, %r161, 4;
	shl.b32 	%r167, %r165, 1;
	xor.b32  	%r168, %r167, %r166;
	xor.b32  	%r169, %r168, %r165;
	xor.b32  	%r170, %r169, %r161;
	add.s32 	%r171, %r3, %r170;
	add.s32 	%r172, %r171, 6161429;
	shr.u32 	%r173, %r134, 2;
	xor.b32  	%r174, %r173, %r134;
	shl.b32 	%r175, %r170, 4;
	shl.b32 	%r176, %r174, 1;
	xor.b32  	%r177, %r176, %r175;
	xor.b32  	%r178, %r177, %r174;
	xor.b32  	%r179, %r178, %r170;
	add.s32 	%r180, %r3, %r179;
	add.s32 	%r181, %r180, 6523866;
	cvt.u64.u32 	%rd45, %r172;
	mul.wide.u32 	%rd46, %r181, 2097152;
	xor.b64  	%rd47, %rd46, %rd45;
	cvt.rn.f64.u64 	%fd85, %rd47;
	fma.rn.f64 	%fd86, %fd85, 0d3CA0000000000000, 0d3C90000000000000;
	add.f64 	%fd87, %fd86, 0dBFE0000000000000;
	add.f64 	%fd88, %fd81, %fd1;
	fma.rn.f64 	%fd89, %fd7, %fd88, %fd110;
	add.f64 	%fd90, %fd84, %fd2;
	fma.rn.f64 	%fd91, %fd10, %fd90, %fd89;
	add.f64 	%fd92, %fd84, %fd1;
	fma.rn.f64 	%fd93, %fd8, %fd92, %fd113;
	fma.rn.f64 	%fd94, %fd116, %fd90, %fd93;
	add.f64 	%fd95, %fd87, %fd1;
	fma.rn.f64 	%fd96, %fd9, %fd95, %fd6;
	fma.rn.f64 	%fd97, %fd119, %fd90, %fd96;
	mul.f64 	%fd98, %fd94, %fd94;
	fma.rn.f64 	%fd99, %fd91, %fd91, %fd98;
	fma.rn.f64 	%fd100, %fd97, %fd97, %fd99;
	mul.f64 	%fd101, %fd15, %fd94;
	fma.rn.f64 	%fd102, %fd14, %fd91, %fd101;
	fma.rn.f64 	%fd103, %fd16, %fd97, %fd102;
	mul.f64 	%fd104, %fd103, 0dC000000000000000;
	mul.f64 	%fd105, %fd100, 0dC010000000000000;
	mul.f64 	%fd106, %fd3, %fd105;
	fma.rn.f64 	%fd107, %fd104, %fd104, %fd106;
	setp.ltu.f64 	%p6, %fd107, 0d0000000000000000;
	@%p6 bra 	$L__BB1_7;
	mov.b64 	%rd48, 4607182418800017408;
	st.global.u64 	[%rd1], %rd48;
	mov.b64 	%rd49, 0;
	st.global.u64 	[%rd2], %rd49;
	mov.b64 	%rd50, 4602678819172646912;
	st.global.u64 	[%rd3], %rd50;
$L__BB1_7:
	ret;

}


// ===== COMPILED SASS (sm_100) =====

	.target	sm_100

	.elftype	@"ET_EXEC"


//--------------------- .note.nv.tkinfo           --------------------------
	.section	.note.nv.tkinfo,"",@"SHT_NOTE"
	.sectionflags	@"SHF_NOTE_NV_TKINFO"
	.tkinfo
        /*0018*/ 	.word	0x00000002
        /*0030*/ 	.string	""
        /*0030*/ 	.string	"ptxas"
        /*0030*/ 	.string	"Cuda compilation tools, release 13.0, V13.0.88"
        /*0030*/ 	.string	"Build cuda_13.0.r13.0/compiler.36424714_0"
        /*0030*/ 	.string	"-arch sm_100 -m 64 "



//--------------------- .note.nv.cuinfo           --------------------------
	.section	.note.nv.cuinfo,"",@"SHT_NOTE"
	.sectionflags	@"SHF_NOTE_NV_CUINFO"
        /*0018*/ 	.short	0x0002
        /*001a*/ 	.short	0x0064
        /*001c*/ 	.short	0x0082
	.zero		2


//--------------------- .nv.info                  --------------------------
	.section	.nv.info,"",@"SHT_CUDA_INFO"
	.align	4


	//----- nvinfo : EIATTR_REGCOUNT
	.align		4
        /*0000*/ 	.byte	0x04, 0x2f
        /*0002*/ 	.short	(.L_10 - .L_9)
	.align		4
.L_9:
        /*0004*/ 	.word	index@(_Z17init_curand_stateP17curandStateXORWOWy)
        /*0008*/ 	.word	0x0000001f


	//----- nvinfo : EIATTR_FRAME_SIZE
	.align		4
.L_10:
        /*000c*/ 	.byte	0x04, 0x11
        /*000e*/ 	.short	(.L_12 - .L_11)
	.align		4
.L_11:
        /*0010*/ 	.word	index@(_Z17init_curand_stateP17curandStateXORWOWy)
        /*0014*/ 	.word	0x00000000


	//----- nvinfo : EIATTR_REGCOUNT
	.align		4
.L_12:
        /*0018*/ 	.byte	0x04, 0x2f
        /*001a*/ 	.short	(.L_14 - .L_13)
	.align		4
.L_13:
        /*001c*/ 	.word	index@(_Z13render_kernelPdS_S_P17curandStateXORWOWiiddddddddddddd)
        /*0020*/ 	.word	0x00000020


	//----- nvinfo : EIATTR_FRAME_SIZE
	.align		4
.L_14:
        /*0024*/ 	.byte	0x04, 0x11
        /*0026*/ 	.short	(.L_16 - .L_15)
	.align		4
.L_15:
        /*0028*/ 	.word	index@(_Z13render_kernelPdS_S_P17curandStateXORWOWiiddddddddddddd)
        /*002c*/ 	.word	0x00000000


	//----- nvinfo : EIATTR_MIN_STACK_SIZE
	.align		4
.L_16:
        /*0030*/ 	.byte	0x04, 0x12
        /*0032*/ 	.short	(.L_18 - .L_17)
	.align		4
.L_17:
        /*0034*/ 	.word	index@(_Z13render_kernelPdS_S_P17curandStateXORWOWiiddddddddddddd)
        /*0038*/ 	.word	0x00000000


	//----- nvinfo : EIATTR_MIN_STACK_SIZE
	.align		4
.L_18:
        /*003c*/ 	.byte	0x04, 0x12
        /*003e*/ 	.short	(.L_20 - .L_19)
	.align		4
.L_19:
        /*0040*/ 	.word	index@(_Z17init_curand_stateP17curandStateXORWOWy)
        /*0044*/ 	.word	0x00000000
.L_20:


//--------------------- .nv.compat                --------------------------
	.section	.nv.compat,"",@"SHT_CUDA_COMPAT_INFO"
	.align	4
        /*0000*/ 	.byte	0x02, 0x09, 0x00, 0x00, 0x02, 0x02, 0x01, 0x00, 0x02, 0x05, 0x05, 0x00, 0x03, 0x07, 0x01, 0x01
        /*0010*/ 	.byte	0x02, 0x03, 0x00, 0x00, 0x02, 0x06, 0x01, 0x00, 0x04, 0x0b, 0x08, 0x00, 0x01, 0x00, 0x00, 0x00
        /*0020*/ 	.byte	0x00, 0x00, 0x00, 0x00


//--------------------- .nv.info._Z13render_kernelPdS_S_P17curandStateXORWOWiiddddddddddddd --------------------------
	.section	.nv.info._Z13render_kernelPdS_S_P17curandStateXORWOWiiddddddddddddd,"",@"SHT_CUDA_INFO"
	.sectionflags	@""
	.align	4


	//----- nvinfo : EIATTR_CUDA_API_VERSION
	.align		4
        /*0000*/ 	.byte	0x04, 0x37
        /*0002*/ 	.short	(.L_22 - .L_21)
.L_21:
        /*0004*/ 	.word	0x00000082


	//----- nvinfo : EIATTR_KPARAM_INFO
	.align		4
.L_22:
        /*0008*/ 	.byte	0x04, 0x17
        /*000a*/ 	.short	(.L_24 - .L_23)
.L_23:
        /*000c*/ 	.word	0x00000000
        /*0010*/ 	.short	0x0012
        /*0012*/ 	.short	0x0088
        /*0014*/ 	.byte	0x00, 0xf0, 0x21, 0x00


	//----- nvinfo : EIATTR_KPARAM_INFO
	.align		4
.L_24:
        /*0018*/ 	.byte	0x04, 0x17
        /*001a*/ 	.short	(.L_26 - .L_25)
.L_25:
        /*001c*/ 	.word	0x00000000
        /*0020*/ 	.short	0x0011
        /*0022*/ 	.short	0x0080
        /*0024*/ 	.byte	0x00, 0xf0, 0x21, 0x00


	//----- nvinfo : EIATTR_KPARAM_INFO
	.align		4
.L_26:
        /*0028*/ 	.byte	0x04, 0x17
        /*002a*/ 	.short	(.L_28 - .L_27)
.L_27:
        /*002c*/ 	.word	0x00000000
        /*0030*/ 	.short	0x0010
        /*0032*/ 	.short	0x0078
        /*0034*/ 	.byte	0x00, 0xf0, 0x21, 0x00


	//----- nvinfo : EIATTR_KPARAM_INFO
	.align		4
.L_28:
        /*0038*/ 	.byte	0x04, 0x17
        /*003a*/ 	.short	(.L_30 - .L_29)
.L_29:
        /*003c*/ 	.word	0x00000000
        /*0040*/ 	.short	0x000f
        /*0042*/ 	.short	0x0070
        /*0044*/ 	.byte	0x00, 0xf0, 0x21, 0x00


	//----- nvinfo : EIATTR_KPARAM_INFO
	.align		4
.L_30:
        /*0048*/ 	.byte	0x04, 0x17
        /*004a*/ 	.short	(.L_32 - .L_31)
.L_31:
        /*004c*/ 	.word	0x00000000
        /*0050*/ 	.short	0x000e
        /*0052*/ 	.short	0x0068
        /*0054*/ 	.byte	0x00, 0xf0, 0x21, 0x00


	//----- nvinfo : EIATTR_KPARAM_INFO
	.align		4
.L_32:
        /*0058*/ 	.byte	0x04, 0x17
        /*005a*/ 	.short	(.L_34 - .L_33)
.L_33:
        /*005c*/ 	.word	0x00000000
        /*0060*/ 	.short	0x000d
        /*0062*/ 	.short	0x0060
        /*0064*/ 	.byte	0x00, 0xf0, 0x21, 0x00


	//----- nvinfo : EIATTR_KPARAM_INFO
	.align		4
.L_34:
        /*0068*/ 	.byte	0x04, 0x17
        /*006a*/ 	.short	(.L_36 - .L_35)
.L_35:
        /*006c*/ 	.word	0x00000000
        /*0070*/ 	.short	0x000c
        /*0072*/ 	.short	0x0058
        /*0074*/ 	.byte	0x00, 0xf0, 0x21, 0x00


	//----- nvinfo : EIATTR_KPARAM_INFO
	.align		4
.L_36:
        /*0078*/ 	.byte	0x04, 0x17
        /*007a*/ 	.short	(.L_38 - .L_37)
.L_37:
        /*007c*/ 	.word	0x00000000
        /*0080*/ 	.short	0x000b
        /*0082*/ 	.short	0x0050
        /*0084*/ 	.byte	0x00, 0xf0, 0x21, 0x00


	//----- nvinfo : EIATTR_KPARAM_INFO
	.align		4
.L_38:
        /*0088*/ 	.byte	0x04, 0x17
        /*008a*/ 	.short	(.L_40 - .L_39)
.L_39:
        /*008c*/ 	.word	0x00000000
        /*0090*/ 	.short	0x000a
        /*0092*/ 	.short	0x0048
        /*0094*/ 	.byte	0x00, 0xf0, 0x21, 0x00


	//----- nvinfo : EIATTR_KPARAM_INFO
	.align		4
.L_40:
        /*0098*/ 	.byte	0x04, 0x17
        /*009a*/ 	.short	(.L_42 - .L_41)
.L_41:
        /*009c*/ 	.word	0x00000000
        /*00a0*/ 	.short	0x0009
        /*00a2*/ 	.short	0x0040
        /*00a4*/ 	.byte	0x00, 0xf0, 0x21, 0x00


	//----- nvinfo : EIATTR_KPARAM_INFO
	.align		4
.L_42:
        /*00a8*/ 	.byte	0x04, 0x17
        /*00aa*/ 	.short	(.L_44 - .L_43)
.L_43:
        /*00ac*/ 	.word	0x00000000
        /*00b0*/ 	.short	0x0008
        /*00b2*/ 	.short	0x0038
        /*00b4*/ 	.byte	0x00, 0xf0, 0x21, 0x00


	//----- nvinfo : EIATTR_KPARAM_INFO
	.align		4
.L_44:
        /*00b8*/ 	.byte	0x04, 0x17
        /*00ba*/ 	.short	(.L_46 - .L_45)
.L_45:
        /*00bc*/ 	.word	0x00000000
        /*00c0*/ 	.short	0x0007
        /*00c2*/ 	.short	0x0030
        /*00c4*/ 	.byte	0x00, 0xf0, 0x21, 0x00


	//----- nvinfo : EIATTR_KPARAM_INFO
	.align		4
.L_46:
        /*00c8*/ 	.byte	0x04, 0x17
        /*00ca*/ 	.short	(.L_48 - .L_47)
.L_47:
        /*00cc*/ 	.word	0x00000000
        /*00d0*/ 	.short	0x0006
        /*00d2*/ 	.short	0x0028
        /*00d4*/ 	.byte	0x00, 0xf0, 0x21, 0x00


	//----- nvinfo : EIATTR_KPARAM_INFO
	.align		4
.L_48:
        /*00d8*/ 	.byte	0x04, 0x17
        /*00da*/ 	.short	(.L_50 - .L_49)
.L_49:
        /*00dc*/ 	.word	0x00000000
        /*00e0*/ 	.short	0x0005
        /*00e2*/ 	.short	0x0024
        /*00e4*/ 	.byte	0x00, 0xf0, 0x11, 0x00


	//----- nvinfo : EIATTR_KPARAM_INFO
	.align		4
.L_50:
        /*00e8*/ 	.byte	0x04, 0x17
        /*00ea*/ 	.short	(.L_52 - .L_51)
.L_51:
        /*00ec*/ 	.word	0x00000000
        /*00f0*/ 	.short	0x0004
        /*00f2*/ 	.short	0x0020
        /*00f4*/ 	.byte	0x00, 0xf0, 0x11, 0x00


	//----- nvinfo : EIATTR_KPARAM_INFO
	.align		4
.L_52:
        /*00f8*/ 	.byte	0x04, 0x17
        /*00fa*/ 	.short	(.L_54 - .L_53)
.L_53:
        /*00fc*/ 	.word	0x00000000
        /*0100*/ 	.short	0x0003
        /*0102*/ 	.short	0x0018
        /*0104*/ 	.byte	0x00, 0xf5, 0x21, 0x00


	//----- nvinfo : EIATTR_KPARAM_INFO
	.align		4
.L_54:
        /*0108*/ 	.byte	0x04, 0x17
        /*010a*/ 	.short	(.L_56 - .L_55)
.L_55:
        /*010c*/ 	.word	0x00000000
        /*0110*/ 	.short	0x0002
        /*0112*/ 	.short	0x0010
        /*0114*/ 	.byte	0x00, 0xf5, 0x21, 0x00


	//----- nvinfo : EIATTR_KPARAM_INFO
	.align		4
.L_56:
        /*0118*/ 	.byte	0x04, 0x17
        /*011a*/ 	.short	(.L_58 - .L_57)
.L_57:
        /*011c*/ 	.word	0x00000000
        /*0120*/ 	.short	0x0001
        /*0122*/ 	.short	0x0008
        /*0124*/ 	.byte	0x00, 0xf5, 0x21, 0x00


	//----- nvinfo : EIATTR_KPARAM_INFO
	.align		4
.L_58:
        /*0128*/ 	.byte	0x04, 0x17
        /*012a*/ 	.short	(.L_60 - .L_59)
.L_59:
        /*012c*/ 	.word	0x00000000
        /*0130*/ 	.short	0x0000
        /*0132*/ 	.short	0x0000
        /*0134*/ 	.byte	0x00, 0xf5, 0x21, 0x00


	//----- nvinfo : EIATTR_SPARSE_MMA_MASK
	.align		4
.L_60:
        /*0138*/ 	.byte	0x03, 0x50
        /*013a*/ 	.short	0x0000


	//----- nvinfo : EIATTR_MAXREG_COUNT
	.align		4
        /*013c*/ 	.byte	0x03, 0x1b
        /*013e*/ 	.short	0x00ff


	//----- nvinfo : EIATTR_MERCURY_ISA_VERSION
	.align		4
        /*0140*/ 	.byte	0x03, 0x5f
        /*0142*/ 	.short	0x0101


	//----- nvinfo : EIATTR_VRC_CTA_INIT_COUNT
	.align		4
        /*0144*/ 	.byte	0x02, 0x4a
	.zero		1
	.zero		1


	//----- nvinfo : EIATTR_EXIT_INSTR_OFFSETS
	.align		4
        /*0148*/ 	.byte	0x04, 0x1c
        /*014a*/ 	.short	(.L_62 - .L_61)


	//   ....[0]....
.L_61:
        /*014c*/ 	.word	0x000000c0


	//   ....[1]....
        /*0150*/ 	.word	0x00001310


	//   ....[2]....
        /*0154*/ 	.word	0x00001390


	//----- nvinfo : EIATTR_CBANK_PARAM_SIZE
	.align		4
.L_62:
        /*0158*/ 	.byte	0x03, 0x19
        /*015a*/ 	.short	0x0090


	//----- nvinfo : EIATTR_PARAM_CBANK
	.align		4
        /*015c*/ 	.byte	0x04, 0x0a
        /*015e*/ 	.short	(.L_64 - .L_63)
	.align		4
.L_63:
        /*0160*/ 	.word	index@(.nv.constant0._Z13render_kernelPdS_S_P17curandStateXORWOWiiddddddddddddd)
        /*0164*/ 	.short	0x0380
        /*0166*/ 	.short	0x0090


	//----- nvinfo : EIATTR_SW_WAR
	.align		4
.L_64:
        /*0168*/ 	.byte	0x04, 0x36
        /*016a*/ 	.short	(.L_66 - .L_65)
.L_65:
        /*016c*/ 	.word	0x00000008
.L_66:


//--------------------- .nv.info._Z17init_curand_stateP17curandStateXORWOWy --------------------------
	.section	.nv.info._Z17init_curand_stateP17curandStateXORWOWy,"",@"SHT_CUDA_INFO"
	.sectionflags	@""
	.align	4


	//----- nvinfo : EIATTR_CUDA_API_VERSION
	.align		4
        /*0000*/ 	.byte	0x04, 0x37
        /*0002*/ 	.short	(.L_68 - .L_67)
.L_67:
        /*0004*/ 	.word	0x00000082


	//----- nvinfo : EIATTR_KPARAM_INFO
	.align		4
.L_68:
        /*0008*/ 	.byte	0x04, 0x17
        /*000a*/ 	.short	(.L_70 - .L_69)
.L_69:
        /*000c*/ 	.word	0x00000000
        /*0010*/ 	.short	0x0001
        /*0012*/ 	.short	0x0008
        /*0014*/ 	.byte	0x00, 0xf0, 0x21, 0x00


	//----- nvinfo : EIATTR_KPARAM_INFO
	.align		4
.L_70:
        /*0018*/ 	.byte	0x04, 0x17
        /*001a*/ 	.short	(.L_72 - .L_71)
.L_71:
        /*001c*/ 	.word	0x00000000
        /*0020*/ 	.short	0x0000
        /*0022*/ 	.short	0x0000
        /*0024*/ 	.byte	0x00, 0xf5, 0x21, 0x00


	//----- nvinfo : EIATTR_SPARSE_MMA_MASK
	.align		4
.L_72:
        /*0028*/ 	.byte	0x03, 0x50
        /*002a*/ 	.short	0x0000


	//----- nvinfo : EIATTR_MAXREG_COUNT
	.align		4
        /*002c*/ 	.byte	0x03, 0x1b
        /*002e*/ 	.short	0x00ff


	//----- nvinfo : EIATTR_MERCURY_ISA_VERSION
	.align		4
        /*0030*/ 	.byte	0x03, 0x5f
        /*0032*/ 	.short	0x0101


	//----- nvinfo : EIATTR_VRC_CTA_INIT_COUNT
	.align		4
        /*0034*/ 	.byte	0x02, 0x4a
	.zero		1
	.zero		1


	//----- nvinfo : EIATTR_EXIT_INSTR_OFFSETS
	.align		4
        /*0038*/ 	.byte	0x04, 0x1c
        /*003a*/ 	.short	(.L_74 - .L_73)


	//   ....[0]....
.L_73:
        /*003c*/ 	.word	0x00000ed0


	//----- nvinfo : EIATTR_CRS_STACK_SIZE
	.align		4
.L_74:
        /*0040*/ 	.byte	0x04, 0x1e
        /*0042*/ 	.short	(.L_76 - .L_75)
.L_75:
        /*0044*/ 	.word	0x00000000


	//----- nvinfo : EIATTR_CBANK_PARAM_SIZE
	.align		4
.L_76:
        /*0048*/ 	.byte	0x03, 0x19
        /*004a*/ 	.short	0x0010


	//----- nvinfo : EIATTR_PARAM_CBANK
	.align		4
        /*004c*/ 	.byte	0x04, 0x0a
        /*004e*/ 	.short	(.L_78 - .L_77)
	.align		4
.L_77:
        /*0050*/ 	.word	index@(.nv.constant0._Z17init_curand_stateP17curandStateXORWOWy)
        /*0054*/ 	.short	0x0380
        /*0056*/ 	.short	0x0010


	//----- nvinfo : EIATTR_SW_WAR
	.align		4
.L_78:
        /*0058*/ 	.byte	0x04, 0x36
        /*005a*/ 	.short	(.L_80 - .L_79)
.L_79:
        /*005c*/ 	.word	0x00000008
.L_80:


//--------------------- .nv.callgraph             --------------------------
	.section	.nv.callgraph,"",@"SHT_CUDA_CALLGRAPH"
	.align	4
	.sectionentsize	8
	.align		4
        /*0000*/ 	.word	0x00000000
	.align		4
        /*0004*/ 	.word	0xffffffff
	.align		4
        /*0008*/ 	.word	0x00000000
	.align		4
        /*000c*/ 	.word	0xfffffffe
	.align		4
        /*0010*/ 	.word	0x00000000
	.align		4
        /*0014*/ 	.word	0xfffffffd
	.align		4
        /*0018*/ 	.word	0x00000000
	.align		4
        /*001c*/ 	.word	0xfffffffc


//--------------------- .nv.constant4             --------------------------
	.section	.nv.constant4,"a",@progbits
	.align	8
	.align		8
.nv.constant4:
        /*0000*/ 	.dword	precalc_xorwow_matrix
	.align		8
        /*0008*/ 	.dword	precalc_xorwow_offset_matrix
	.align		8
        /*0010*/ 	.dword	mrg32k3aM1
	.align		8
        /*0018*/ 	.dword	mrg32k3aM2
	.align		8
        /*0020*/ 	.dword	mrg32k3aM1SubSeq
	.align		8
        /*0028*/ 	.dword	mrg32k3aM2SubSeq
	.align		8
        /*0030*/ 	.dword	mrg32k3aM1Seq
	.align		8
        /*0038*/ 	.dword	mrg32k3aM2Seq


//--------------------- .nv.constant3             --------------------------
	.section	.nv.constant3,"a",@progbits
	.align	8
.nv.constant3:
	.type		__cr_lgamma_table,@object
	.size		__cr_lgamma_table,(.L_8 - __cr_lgamma_table)
__cr_lgamma_table:
        /*0000*/ 	.byte	0x00, 0x00, 0x00, 0x00, 0x00, 0x00, 0x00, 0x00, 0x00, 0x00, 0x00, 0x00, 0x00, 0x00, 0x00, 0x00
        /*0010*/ 	.byte	0xef, 0x39, 0xfa, 0xfe, 0x42, 0x2e, 0xe6, 0x3f, 0x02, 0x20, 0x2a, 0xfa, 0x0b, 0xab, 0xfc, 0x3f
        /*0020*/ 	.byte	0xf9, 0x2c, 0x92, 0x7c, 0xa7, 0x6c, 0x09, 0x40, 0xc9, 0x79, 0x44, 0x3c, 0x64, 0x26, 0x13, 0x40
        /*0030*/ 	.byte	0xca, 0x01, 0xcf, 0x3a, 0x27, 0x51, 0x1a, 0x40, 0x30, 0xcc, 0x2d, 0xf3, 0xe1, 0x0c, 0x21, 0x40
        /*0040*/ 	.byte	0x0d, 0xb7, 0xfc, 0x82, 0x8e, 0x35, 0x25, 0x40
.L_8:


//--------------------- .text._Z13render_kernelPdS_S_P17curandStateXORWOWiiddddddddddddd --------------------------
	.section	.text._Z13render_kernelPdS_S_P17curandStateXORWOWiiddddddddddddd,"ax",@progbits
	.align	128
        .global         _Z13render_kernelPdS_S_P17curandStateXORWOWiiddddddddddddd
        .type           _Z13render_kernelPdS_S_P17curandStateXORWOWiiddddddddddddd,@function
        .size           _Z13render_kernelPdS_S_P17curandStateXORWOWiiddddddddddddd,(.L_x_10 - _Z13render_kernelPdS_S_P17curandStateXORWOWiiddddddddddddd)
        .other          _Z13render_kernelPdS_S_P17curandStateXORWOWiiddddddddddddd,@"STO_CUDA_ENTRY STV_DEFAULT"
_Z13render_kernelPdS_S_P17curandStateXORWOWiiddddddddddddd:
.text._Z13render_kernelPdS_S_P17curandStateXORWOWiiddddddddddddd:
[----:B------:R-:W-:Y:S01]  /*0000*/  LDC R1, c[0x0][0x37c] ;  /* 0x0000df00ff017b82 */ /* 0x000fe20000000800 */
[----:B------:R-:W0:Y:S07]  /*0010*/  S2R R3, SR_TID.Y ;  /* 0x0000000000037919 */ /* 0x000e2e0000002200 */
[----:B------:R-:W1:Y:S01]  /*0020*/  LDC R15, c[0x0][0x360] ;  /* 0x0000d800ff0f7b82 */ /* 0x000e620000000800 */
[----:B------:R-:W2:Y:S01]  /*0030*/  LDCU.64 UR6, c[0x0][0x3a0] ;  /* 0x00007400ff0677ac */ /* 0x000ea20008000a00 */
[----:B------:R-:W1:Y:S06]  /*0040*/  S2R R0, SR_TID.X ;  /* 0x0000000000007919 */ /* 0x000e6c0000002100 */
[----:B------:R-:W0:Y:S08]  /*0050*/  S2UR UR5, SR_CTAID.Y ;  /* 0x00000000000579c3 */ /* 0x000e300000002600 */
[----:B------:R-:W0:Y:S08]  /*0060*/  LDC R10, c[0x0][0x364] ;  /* 0x0000d900ff0a7b82 */ /* 0x000e300000000800 */
[----:B------:R-:W1:Y:S01]  /*0070*/  S2UR UR4, SR_CTAID.X ;  /* 0x00000000000479c3 */ /* 0x000e620000002500 */
[----:B0-----:R-:W-:-:S05]  /*0080*/  IMAD R10, R10, UR5, R3 ;  /* 0x000000050a0a7c24 */ /* 0x001fca000f8e0203 */
[----:B--2---:R-:W-:Y:S01]  /*0090*/  ISETP.GE.AND P0, PT, R10, UR7, PT ;  /* 0x000000070a007c0c */ /* 0x004fe2000bf06270 */
[----:B-1----:R-:W-:-:S05]  /*00a0*/  IMAD R15, R15, UR4, R0 ;  /* 0x000000040f0f7c24 */ /* 0x002fca000f8e0200 */
[----:B------:R-:W-:-:S13]  /*00b0*/  ISETP.GE.OR P0, PT, R15, UR6, P0 ;  /* 0x000000060f007c0c */ /* 0x000fda0008706670 */
[----:B------:R-:W-:Y:S05]  /*00c0*/  @P0 EXIT ;  /* 0x000000000000094d */ /* 0x000fea0003800000 */
[----:B------:R-:W0:Y:S01]  /*00d0*/  LDC.64 R12, c[0x0][0x398] ;  /* 0x0000e600ff0c7b82 */ /* 0x000e220000000a00 */
[----:B------:R-:W1:Y:S01]  /*00e0*/  LDCU.64 UR4, c[0x0][0x358] ;  /* 0x00006b00ff0477ac */ /* 0x000e620008000a00 */
[----:B------:R-:W-:Y:S01]  /*00f0*/  IMAD R0, R10, UR6, R15 ;  /* 0x000000060a007c24 */ /* 0x000fe2000f8e020f */
[----:B------:R-:W2:Y:S01]  /*0100*/  LDCU.128 UR8, c[0x0][0x400] ;  /* 0x00008000ff0877ac */ /* 0x000ea20008000c00 */
[----:B------:R-:W3:Y:S01]  /*0110*/  LDCU.128 UR12, c[0x0][0x3f0] ;  /* 0x00007e00ff0c77ac */ /* 0x000ee20008000c00 */
[----:B------:R-:W4:Y:S01]  /*0120*/  LDCU.128 UR16, c[0x0][0x3c0] ;  /* 0x00007800ff1077ac */ /* 0x000f220008000c00 */
[----:B------:R-:W5:Y:S01]  /*0130*/  LDCU.128 UR20, c[0x0][0x3b0] ;  /* 0x00007600ff1477ac */ /* 0x000f620008000c00 */
[----:B------:R-:W5:Y:S01]  /*0140*/  LDCU.128 UR28, c[0x0][0x3d0] ;  /* 0x00007a00ff1c77ac */ /* 0x000f620008000c00 */
[----:B0-----:R-:W-:Y:S01]  /*0150*/  IMAD.WIDE R12, R0, 0x30, R12 ;  /* 0x00000030000c7825 */ /* 0x001fe200078e020c */
[----:B------:R-:W0:Y:S04]  /*0160*/  LDCU.128 UR24, c[0x0][0x3e0] ;  /* 0x00007c00ff1877ac */ /* 0x000e280008000c00 */
[----:B-1----:R-:W2:Y:S04]  /*0170*/  LDG.E.64 R2, desc[UR4][R12.64] ;  /* 0x000000040c027981 */ /* 0x002ea8000c1e1b00 */
[----:B------:R-:W3:Y:S04]  /*0180*/  LDG.E.64 R4, desc[UR4][R12.64+0x10] ;  /* 0x000010040c047981 */ /* 0x000ee8000c1e1b00 */
[----:B------:R4:W5:Y:S01]  /*0190*/  LDG.E.64 R6, desc[UR4][R12.64+0x8] ;  /* 0x000008040c067981 */ /* 0x000962000c1e1b00 */
[----:B------:R-:W-:Y:S01]  /*01a0*/  I2F.F64 R14, R15 ;  /* 0x0000000f000e7312 */ /* 0x000fe20000201c00 */
[----:B----4-:R-:W-:-:S02]  /*01b0*/  IMAD.U32 R12, RZ, RZ, UR18 ;  /* 0x00000012ff0c7e24 */ /* 0x010fc4000f8e00ff */
[----:B------:R-:W-:Y:S01]  /*01c0*/  IMAD.U32 R13, RZ, RZ, UR19 ;  /* 0x00000013ff0d7e24 */ /* 0x000fe2000f8e00ff */
[----:B--2---:R-:W-:-:S04]  /*01d0*/  SHF.R.U32.HI R8, RZ, 0x2, R3 ;  /* 0x00000002ff087819 */ /* 0x004fc80000011603 */
[----:B------:R-:W-:Y:S01]  /*01e0*/  LOP3.LUT R8, R8, R3, RZ, 0x3c, !PT ;  /* 0x0000000308087212 */ /* 0x000fe200078e3cff */
[----:B---3--:R-:W-:Y:S01]  /*01f0*/  IMAD.SHL.U32 R3, R5, 0x10, RZ ;  /* 0x0000001005037824 */ /* 0x008fe200078e00ff */
[----:B-----5:R-:W-:-:S03]  /*0200*/  SHF.R.U32.HI R11, RZ, 0x2, R6 ;  /* 0x00000002ff0b7819 */ /* 0x020fc60000011606 */
[----:B------:R-:W-:Y:S01]  /*0210*/  IMAD.SHL.U32 R9, R8, 0x2, RZ ;  /* 0x0000000208097824 */ /* 0x000fe200078e00ff */
[----:B------:R-:W-:-:S04]  /*0220*/  LOP3.LUT R11, R11, R6, RZ, 0x3c, !PT ;  /* 0x000000060b0b7212 */ /* 0x000fc800078e3cff */
[----:B------:R-:W-:Y:S01]  /*0230*/  LOP3.LUT R8, R8, R9, R3, 0x96, !PT ;  /* 0x0000000908087212 */ /* 0x000fe200078e9603 */
[----:B------:R-:W-:-:S03]  /*0240*/  IMAD.SHL.U32 R3, R11, 0x2, RZ ;  /* 0x000000020b037824 */ /* 0x000fc600078e00ff */
[----:B------:R-:W-:Y:S02]  /*0250*/  LOP3.LUT R9, R8, R5, RZ, 0x3c, !PT ;  /* 0x0000000508097212 */ /* 0x000fe400078e3cff */
[----:B------:R-:W-:-:S03]  /*0260*/  SHF.R.U32.HI R8, RZ, 0x2, R7 ;  /* 0x00000002ff087819 */ /* 0x000fc60000011607 */
[----:B------:R-:W-:Y:S01]  /*0270*/  IMAD.SHL.U32 R6, R9, 0x10, RZ ;  /* 0x0000001009067824 */ /* 0x000fe200078e00ff */
[----:B------:R-:W-:Y:S02]  /*0280*/  LOP3.LUT R8, R8, R7, RZ, 0x3c, !PT ;  /* 0x0000000708087212 */ /* 0x000fe400078e3cff */
[----:B------:R-:W-:Y:S02]  /*0290*/  SHF.R.U32.HI R7, RZ, 0x2, R4 ;  /* 0x00000002ff077819 */ /* 0x000fe40000011604 */
[----:B------:R-:W-:Y:S02]  /*02a0*/  LOP3.LUT R6, R11, R3, R6, 0x96, !PT ;  /* 0x000000030b067212 */ /* 0x000fe400078e9606 */
[----:B------:R-:W-:Y:S01]  /*02b0*/  LOP3.LUT R7, R7, R4, RZ, 0x3c, !PT ;  /* 0x0000000407077212 */ /* 0x000fe200078e3cff */
[----:B------:R-:W-:Y:S01]  /*02c0*/  I2F.F64.U32 R10, R10 ;  /* 0x0000000a000a7312 */ /* 0x000fe20000201800 */
[----:B------:R-:W-:Y:S01]  /*02d0*/  LOP3.LUT R16, R6, R9, RZ, 0x3c, !PT ;  /* 0x0000000906107212 */ /* 0x000fe200078e3cff */
[----:B------:R-:W-:-:S03]  /*02e0*/  IMAD.SHL.U32 R6, R8, 0x2, RZ ;  /* 0x0000000208067824 */ /* 0x000fc600078e00ff */
[----:B------:R-:W-:Y:S01]  /*02f0*/  IADD3 R28, PT, PT, R2, 0xb0f8a, R16 ;  /* 0x000b0f8a021c7810 */ /* 0x000fe20007ffe010 */
[----:B------:R-:W-:-:S04]  /*0300*/  IMAD.SHL.U32 R3, R16, 0x10, RZ ;  /* 0x0000001010037824 */ /* 0x000fc800078e00ff */
[----:B------:R-:W-:Y:S01]  /*0310*/  IMAD.WIDE.U32 R28, R28, 0x200000, RZ ;  /* 0x002000001c1c7825 */ /* 0x000fe200078e00ff */
[----:B------:R-:W-:Y:S02]  /*0320*/  LOP3.LUT R3, R8, R6, R3, 0x96, !PT ;  /* 0x0000000608037212 */ /* 0x000fe400078e9603 */
[----:B------:R-:W-:Y:S02]  /*0330*/  SHF.R.U32.HI R6, RZ, 0x2, R5 ;  /* 0x00000002ff067819 */ /* 0x000fe40000011605 */
[----:B------:R-:W-:Y:S01]  /*0340*/  LOP3.LUT R27, R3, R16, RZ, 0x3c, !PT ;  /* 0x00000010031b7212 */ /* 0x000fe200078e3cff */
[----:B------:R-:W-:Y:S01]  /*0350*/  IMAD.SHL.U32 R3, R7, 0x2, RZ ;  /* 0x0000000207037824 */ /* 0x000fe200078e00ff */
[----:B------:R-:W-:Y:S02]  /*0360*/  LOP3.LUT R6, R6, R5, RZ, 0x3c, !PT ;  /* 0x0000000506067212 */ /* 0x000fe400078e3cff */
[----:B------:R-:W-:Y:S01]  /*0370*/  SHF.R.U32.HI R8, RZ, 0x2, R9 ;  /* 0x00000002ff087819 */ /* 0x000fe20000011609 */
[----:B------:R-:W-:Y:S01]  /*0380*/  IMAD.SHL.U32 R4, R27, 0x10, RZ ;  /* 0x000000101b047824 */ /* 0x000fe200078e00ff */
[----:B------:R-:W-:-:S02]  /*0390*/  IADD3 R21, PT, PT, R2, 0x10974f, R27 ;  /* 0x0010974f02157810 */ /* 0x000fc40007ffe01b */
[----:B------:R-:W-:Y:S02]  /*03a0*/  LOP3.LUT R8, R8, R9, RZ, 0x3c, !PT ;  /* 0x0000000908087212 */ /* 0x000fe400078e3cff */
[----:B------:R-:W-:Y:S02]  /*03b0*/  LOP3.LUT R4, R7, R3, R4, 0x96, !PT ;  /* 0x0000000307047212 */ /* 0x000fe400078e9604 */
[----:B------:R-:W-:Y:S02]  /*03c0*/  IADD3 R9, PT, PT, R2, 0x587c5, R9 ;  /* 0x000587c502097810 */ /* 0x000fe40007ffe009 */
[----:B------:R-:W-:Y:S01]  /*03d0*/  LOP3.LUT R3, R4, R27, RZ, 0x3c, !PT ;  /* 0x0000001b04037212 */ /* 0x000fe200078e3cff */
[----:B------:R-:W-:Y:S01]  /*03e0*/  IMAD.SHL.U32 R4, R6, 0x2, RZ ;  /* 0x0000000206047824 */ /* 0x000fe200078e00ff */
[----:B------:R-:W-:Y:S01]  /*03f0*/  LOP3.LUT R28, R28, R9, RZ, 0x3c, !PT ;  /* 0x000000091c1c7212 */ /* 0x000fe200078e3cff */
[----:B------:R-:W-:Y:S02]  /*0400*/  IMAD.MOV.U32 R9, RZ, RZ, 0x3ca00000 ;  /* 0x3ca00000ff097424 */ /* 0x000fe400078e00ff */
[----:B------:R-:W-:-:S03]  /*0410*/  IMAD.SHL.U32 R5, R3, 0x10, RZ ;  /* 0x0000001003057824 */ /* 0x000fc600078e00ff */
[----:B------:R-:W1:Y:S02]  /*0420*/  I2F.F64.U64 R28, R28 ;  /* 0x0000001c001c7312 */ /* 0x000e640000301800 */
[----:B------:R-:W-:Y:S02]  /*0430*/  LOP3.LUT R4, R6, R4, R5, 0x96, !PT ;  /* 0x0000000406047212 */ /* 0x000fe400078e9605 */
[----:B------:R-:W-:Y:S02]  /*0440*/  IADD3 R6, PT, PT, R2, 0x161f14, R3 ;  /* 0x00161f1402067810 */ /* 0x000fe40007ffe003 */
[----:B------:R-:W-:Y:S01]  /*0450*/  LOP3.LUT R19, R4, R3, RZ, 0x3c, !PT ;  /* 0x0000000304137212 */ /* 0x000fe200078e3cff */
[----:B------:R-:W-:Y:S02]  /*0460*/  IMAD.SHL.U32 R4, R8, 0x2, RZ ;  /* 0x0000000208047824 */ /* 0x000fe400078e00ff */
[----:B------:R-:W-:Y:S01]  /*0470*/  IMAD.WIDE.U32 R6, R6, 0x200000, RZ ;  /* 0x0020000006067825 */ /* 0x000fe200078e00ff */
[----:B------:R-:W-:-:S03]  /*0480*/  IADD3 R23, PT, PT, R2, 0x1ba6d9, R19 ;  /* 0x001ba6d902177810 */ /* 0x000fc60007ffe013 */
[----:B------:R-:W-:Y:S01]  /*0490*/  IMAD.SHL.U32 R5, R19, 0x10, RZ ;  /* 0x0000001013057824 */ /* 0x000fe200078e00ff */
[----:B------:R-:W-:Y:S01]  /*04a0*/  LOP3.LUT R20, R6, R21, RZ, 0x3c, !PT ;  /* 0x0000001506147212 */ /* 0x000fe200078e3cff */
[----:B------:R-:W-:Y:S02]  /*04b0*/  IMAD.MOV.U32 R21, RZ, RZ, R7 ;  /* 0x000000ffff157224 */ /* 0x000fe400078e0007 */
[----:B------:R-:W-:Y:S01]  /*04c0*/  IMAD.U32 R6, RZ, RZ, UR8 ;  /* 0x00000008ff067e24 */ /* 0x000fe2000f8e00ff */
[----:B------:R-:W-:Y:S01]  /*04d0*/  LOP3.LUT R4, R8, R4, R5, 0x96, !PT ;  /* 0x0000000408047212 */ /* 0x000fe200078e9605 */
[----:B------:R-:W-:Y:S02]  /*04e0*/  IMAD.U32 R7, RZ, RZ, UR9 ;  /* 0x00000009ff077e24 */ /* 0x000fe4000f8e00ff */
[----:B------:R-:W2:Y:S01]  /*04f0*/  I2F.F64.U64 R20, R20 ;  /* 0x0000001400147312 */ /* 0x000ea20000301800 */
[----:B------:R-:W-:Y:S01]  /*0500*/  LOP3.LUT R17, R4, R19, RZ, 0x3c, !PT ;  /* 0x0000001304117212 */ /* 0x000fe200078e3cff */
[----:B------:R-:W-:-:S03]  /*0510*/  IMAD.MOV.U32 R8, RZ, RZ, 0x0 ;  /* 0x00000000ff087424 */ /* 0x000fc600078e00ff */
[----:B------:R-:W-:-:S03]  /*0520*/  IADD3 R4, PT, PT, R2, 0x212e9e, R17 ;  /* 0x00212e9e02047810 */ /* 0x000fc60007ffe011 */
[----:B-1----:R-:W-:Y:S02]  /*0530*/  DFMA R28, R28, R8, 5.5511151231257827021e-17 ;  /* 0x3c9000001c1c742b */ /* 0x002fe40000000008 */
[----:B------:R-:W-:-:S03]  /*0540*/  IMAD.WIDE.U32 R4, R4, 0x200000, RZ ;  /* 0x0020000004047825 */ /* 0x000fc600078e00ff */
[----:B------:R-:W-:Y:S01]  /*0550*/  LOP3.LUT R22, R4, R23, RZ, 0x3c, !PT ;  /* 0x0000001704167212 */ /* 0x000fe200078e3cff */
[----:B------:R-:W-:Y:S01]  /*0560*/  IMAD.MOV.U32 R23, RZ, RZ, R5 ;  /* 0x000000ffff177224 */ /* 0x000fe200078e0005 */
[----:B------:R-:W-:Y:S02]  /*0570*/  DMUL R4, R6, UR8 ;  /* 0x0000000806047c28 */ /* 0x000fe40008000000 */
[----:B--2---:R-:W-:Y:S01]  /*0580*/  DFMA R20, R20, R8, 5.5511151231257827021e-17 ;  /* 0x3c9000001414742b */ /* 0x004fe20000000008 */
[----:B------:R-:W-:Y:S01]  /*0590*/  IMAD.U32 R6, RZ, RZ, UR14 ;  /* 0x0000000eff067e24 */ /* 0x000fe2000f8e00ff */
[----:B------:R-:W-:Y:S01]  /*05a0*/  DADD R28, R28, -0.5 ;  /* 0xbfe000001c1c7429 */ /* 0x000fe20000000000 */
[----:B------:R-:W1:Y:S01]  /*05b0*/  I2F.F64.U64 R22, R22 ;  /* 0x0000001600167312 */ /* 0x000e620000301800 */
[----:B------:R-:W-:-:S04]  /*05c0*/  IMAD.U32 R7, RZ, RZ, UR15 ;  /* 0x0000000fff077e24 */ /* 0x000fc8000f8e00ff */
[----:B------:R-:W-:Y:S02]  /*05d0*/  DADD R20, R20, -0.5 ;  /* 0xbfe0000014147429 */ /* 0x000fe40000000000 */
[----:B------:R-:W-:Y:S01]  /*05e0*/  DFMA R6, R6, UR14, R4 ;  /* 0x0000000e06067c2b */ /* 0x000fe20008000004 */
[----:B------:R-:W-:Y:S01]  /*05f0*/  IMAD.U32 R4, RZ, RZ, UR10 ;  /* 0x0000000aff047e24 */ /* 0x000fe2000f8e00ff */
[----:B------:R-:W-:Y:S01]  /*0600*/  DADD R28, R14, R28 ;  /* 0x000000000e1c7229 */ /* 0x000fe2000000001c */
[----:B------:R-:W-:-:S03]  /*0610*/  IMAD.U32 R5, RZ, RZ, UR11 ;  /* 0x0000000bff057e24 */ /* 0x000fc6000f8e00ff */
[----:B------:R-:W-:Y:S02]  /*0620*/  DADD R24, R14, R20 ;  /* 0x000000000e187229 */ /* 0x000fe40000000014 */
[----:B-1----:R-:W-:Y:S01]  /*0630*/  DFMA R22, R22, R8, 5.5511151231257827021e-17 ;  /* 0x3c9000001616742b */ /* 0x002fe20000000008 */
[----:B------:R-:W1:Y:S01]  /*0640*/  LDC.64 R8, c[0x0][0x3a8] ;  /* 0x0000ea00ff087b82 */ /* 0x000e620000000a00 */
[----:B------:R-:W-:Y:S01]  /*0650*/  DFMA R4, R4, UR10, R6 ;  /* 0x0000000a04047c2b */ /* 0x000fe20008000006 */
[----:B------:R-:W-:Y:S01]  /*0660*/  IMAD.U32 R6, RZ, RZ, UR12 ;  /* 0x0000000cff067e24 */ /* 0x000fe2000f8e00ff */
[----:B------:R-:W-:Y:S01]  /*0670*/  DADD R20, R10, R20 ;  /* 0x000000000a147229 */ /* 0x000fe20000000014 */
[----:B------:R-:W-:-:S03]  /*0680*/  IMAD.U32 R7, RZ, RZ, UR13 ;  /* 0x0000000dff077e24 */ /* 0x000fc6000f8e00ff */
[----:B------:R-:W-:Y:S02]  /*0690*/  DADD R22, R22, -0.5 ;  /* 0xbfe0000016167429 */ /* 0x000fe40000000000 */
[----:B------:R-:W-:Y:S02]  /*06a0*/  DFMA R24, R24, R12, UR20 ;  /* 0x0000001418187e2b */ /* 0x000fe4000800000c */
[----:B------:R-:W-:Y:S01]  /*06b0*/  DFMA R6, R6, -UR12, R4 ;  /* 0x8000000c06067c2b */ /* 0x000fe20008000004 */
[----:B------:R-:W-:-:S03]  /*06c0*/  IMAD.U32 R4, RZ, RZ, UR28 ;  /* 0x0000001cff047e24 */ /* 0x000fc6000f8e00ff */
[----:B------:R-:W-:Y:S01]  /*06d0*/  DADD R22, R14, R22 ;  /* 0x000000000e167229 */ /* 0x000fe20000000016 */
[----:B------:R-:W-:Y:S01]  /*06e0*/  IMAD.U32 R5, RZ, RZ, UR29 ;  /* 0x0000001dff057e24 */ /* 0x000fe2000f8e00ff */
[----:B0-----:R-:W-:-:S06]  /*06f0*/  DFMA R24, R20, UR24, R24 ;  /* 0x0000001814187c2b */ /* 0x001fcc0008000018 */
[----:B------:R-:W-:Y:S02]  /*0700*/  DFMA R22, R22, R4, UR22 ;  /* 0x0000001616167e2b */ /* 0x000fe40008000004 */
[----:B-1----:R-:W-:-:S06]  /*0710*/  DFMA R28, R28, UR16, R8 ;  /* 0x000000101c1c7c2b */ /* 0x002fcc0008000008 */
[C---:B------:R-:W-:Y:S02]  /*0720*/  DFMA R22, R20.reuse, UR26, R22 ;  /* 0x0000001a14167c2b */ /* 0x040fe40008000016 */
[----:B------:R-:W-:Y:S02]  /*0730*/  DFMA R28, R20, UR30, R28 ;  /* 0x0000001e141c7c2b */ /* 0x000fe4000800001c */
[C---:B------:R-:W-:Y:S02]  /*0740*/  DMUL R20, R24.reuse, R24 ;  /* 0x0000001818147228 */ /* 0x040fe40000000000 */
[----:B------:R-:W-:-:S06]  /*0750*/  DMUL R24, R24, UR8 ;  /* 0x0000000818187c28 */ /* 0x000fcc0008000000 */
[C---:B------:R-:W-:Y:S02]  /*0760*/  DFMA R20, R28.reuse, R28, R20 ;  /* 0x0000001c1c14722b */ /* 0x040fe40000000014 */
[----:B------:R-:W-:Y:S01]  /*0770*/  DFMA R24, R28, UR14, R24 ;  /* 0x0000000e1c187c2b */ /* 0x000fe20008000018 */
[----:B------:R-:W-:-:S04]  /*0780*/  SHF.R.U32.HI R29, RZ, 0x2, R16 ;  /* 0x00000002ff1d7819 */ /* 0x000fc80000011610 */
[----:B------:R-:W-:Y:S01]  /*0790*/  LOP3.LUT R16, R29, R16, RZ, 0x3c, !PT ;  /* 0x000000101d107212 */ /* 0x000fe200078e3cff */
[C---:B------:R-:W-:Y:S02]  /*07a0*/  DFMA R20, R22.reuse, R22, R20 ;  /* 0x000000161614722b */ /* 0x040fe40000000014 */
[----:B------:R-:W-:Y:S02]  /*07b0*/  DFMA R24, R22, UR10, R24 ;  /* 0x0000000a16187c2b */ /* 0x000fe40008000018 */
[----:B------:R-:W-:Y:S02]  /*07c0*/  IMAD.SHL.U32 R18, R16, 0x2, RZ ;  /* 0x0000000210127824 */ /* 0x000fe400078e00ff */
[----:B------:R-:W-:-:S04]  /*07d0*/  IMAD.SHL.U32 R23, R17, 0x10, RZ ;  /* 0x0000001011177824 */ /* 0x000fc800078e00ff */
[----:B------:R-:W-:Y:S01]  /*07e0*/  DMUL R24, R24, -2 ;  /* 0xc000000018187828 */ /* 0x000fe20000000000 */
[----:B------:R-:W-:Y:S02]  /*07f0*/  LOP3.LUT R18, R16, R18, R23, 0x96, !PT ;  /* 0x0000001210127212 */ /* 0x000fe400078e9617 */
[----:B------:R-:W-:Y:S02]  /*0800*/  SHF.R.U32.HI R16, RZ, 0x2, R27 ;  /* 0x00000002ff107819 */ /* 0x000fe4000001161b */
[----:B------:R-:W-:Y:S02]  /*0810*/  LOP3.LUT R23, R18, R17, RZ, 0x3c, !PT ;  /* 0x0000001112177212 */ /* 0x000fe400078e3cff */
[----:B------:R-:W-:-:S03]  /*0820*/  LOP3.LUT R16, R16, R27, RZ, 0x3c, !PT ;  /* 0x0000001b10107212 */ /* 0x000fc600078e3cff */
[----:B------:R-:W-:Y:S02]  /*0830*/  IMAD.SHL.U32 R27, R23, 0x10, RZ ;  /* 0x00000010171b7824 */ /* 0x000fe400078e00ff */
[----:B------:R-:W-:-:S05]  /*0840*/  IMAD.SHL.U32 R18, R16, 0x2, RZ ;  /* 0x0000000210127824 */ /* 0x000fca00078e00ff */
[----:B------:R-:W-:Y:S02]  /*0850*/  LOP3.LUT R18, R16, R18, R27, 0x96, !PT ;  /* 0x0000001210127212 */ /* 0x000fe400078e961b */
[----:B------:R-:W-:-:S04]  /*0860*/  SHF.R.U32.HI R16, RZ, 0x2, R3 ;  /* 0x00000002ff107819 */ /* 0x000fc80000011603 */
[----:B------:R-:W-:Y:S02]  /*0870*/  LOP3.LUT R16, R16, R3, RZ, 0x3c, !PT ;  /* 0x0000000310107212 */ /* 0x000fe400078e3cff */
[----:B------:R-:W-:-:S03]  /*0880*/  LOP3.LUT R3, R18, R23, RZ, 0x3c, !PT ;  /* 0x0000001712037212 */ /* 0x000fc600078e3cff */
[----:B------:R-:W-:Y:S02]  /*0890*/  IMAD.SHL.U32 R18, R16, 0x2, RZ ;  /* 0x0000000210127824 */ /* 0x000fe400078e00ff */
[----:B------:R-:W-:-:S05]  /*08a0*/  IMAD.SHL.U32 R27, R3, 0x10, RZ ;  /* 0x00000010031b7824 */ /* 0x000fca00078e00ff */
[----:B------:R-:W-:Y:S02]  /*08b0*/  LOP3.LUT R18, R16, R18, R27, 0x96, !PT ;  /* 0x0000001210127212 */ /* 0x000fe400078e961b */
[----:B------:R-:W-:Y:S02]  /*08c0*/  SHF.R.U32.HI R16, RZ, 0x2, R19 ;  /* 0x00000002ff107819 */ /* 0x000fe40000011613 */
[----:B------:R-:W-:Y:S02]  /*08d0*/  LOP3.LUT R26, R18, R3, RZ, 0x3c, !PT ;  /* 0x00000003121a7212 */ /* 0x000fe400078e3cff */
[----:B------:R-:W-:Y:S01]  /*08e0*/  LOP3.LUT R16, R16, R19, RZ, 0x3c, !PT ;  /* 0x0000001310107212 */ /* 0x000fe200078e3cff */
[----:B------:R-:W-:Y:S02]  /*08f0*/  DMUL R18, R20, -4 ;  /* 0xc010000014127828 */ /* 0x000fe40000000000 */
[----:B------:R-:W-:Y:S02]  /*0900*/  IMAD.SHL.U32 R21, R26, 0x10, RZ ;  /* 0x000000101a157824 */ /* 0x000fe400078e00ff */
[----:B------:R-:W-:-:S04]  /*0910*/  IMAD.SHL.U32 R22, R16, 0x2, RZ ;  /* 0x0000000210167824 */ /* 0x000fc800078e00ff */
[----:B------:R-:W-:Y:S01]  /*0920*/  DMUL R18, R6, R18 ;  /* 0x0000001206127228 */ /* 0x000fe20000000000 */
[----:B------:R-:W-:Y:S02]  /*0930*/  LOP3.LUT R21, R16, R22, R21, 0x96, !PT ;  /* 0x0000001610157212 */ /* 0x000fe400078e9615 */
[----:B------:R-:W-:Y:S02]  /*0940*/  SHF.R.U32.HI R16, RZ, 0x2, R17 ;  /* 0x00000002ff107819 */ /* 0x000fe40000011611 */
[----:B------:R-:W-:Y:S02]  /*0950*/  LOP3.LUT R27, R21, R26, RZ, 0x3c, !PT ;  /* 0x0000001a151b7212 */ /* 0x000fe400078e3cff */
[----:B------:R-:W-:Y:S01]  /*0960*/  LOP3.LUT R16, R16, R17, RZ, 0x3c, !PT ;  /* 0x0000001110107212 */ /* 0x000fe200078e3cff */
[----:B------:R-:W-:Y:S01]  /*0970*/  DFMA R18, R24, R24, R18 ;  /* 0x000000181812722b */ /* 0x000fe20000000012 */
[----:B------:R-:W-:Y:S01]  /*0980*/  SHF.R.U32.HI R22, RZ, 0x2, R23 ;  /* 0x00000002ff167819 */ /* 0x000fe20000011617 */
[----:B------:R-:W-:-:S02]  /*0990*/  IMAD.SHL.U32 R17, R27, 0x10, RZ ;  /* 0x000000101b117824 */ /* 0x000fc400078e00ff */
[----:B------:R-:W-:-:S04]  /*09a0*/  IMAD.SHL.U32 R20, R16, 0x2, RZ ;  /* 0x0000000210147824 */ /* 0x000fc800078e00ff */
[----:B------:R-:W-:Y:S01]  /*09b0*/  DSETP.GE.AND P0, PT, R18, RZ, PT ;  /* 0x000000ff1200722a */ /* 0x000fe20003f06000 */
[----:B------:R-:W-:Y:S02]  /*09c0*/  LOP3.LUT R20, R16, R20, R17, 0x96, !PT ;  /* 0x0000001410147212 */ /* 0x000fe400078e9611 */
[----:B------:R-:W-:Y:S02]  /*09d0*/  IADD3 R17, PT, PT, R2, 0x2c3e28, R3 ;  /* 0x002c3e2802117810 */ /* 0x000fe40007ffe003 */
[----:B------:R-:W-:Y:S02]  /*09e0*/  LOP3.LUT R16, R22, R23, RZ, 0x3c, !PT ;  /* 0x0000001716107212 */ /* 0x000fe400078e3cff */
[----:B------:R-:W-:Y:S01]  /*09f0*/  LOP3.LUT R28, R20, R27, RZ, 0x3c, !PT ;  /* 0x0000001b141c7212 */ /* 0x000fe200078e3cff */
[----:B------:R-:W-:Y:S01]  /*0a00*/  IMAD.WIDE.U32 R18, R17, 0x200000, RZ ;  /* 0x0020000011127825 */ /* 0x000fe200078e00ff */
[C---:B------:R-:W-:Y:S02]  /*0a10*/  IADD3 R23, PT, PT, R2.reuse, 0x26b663, R23 ;  /* 0x0026b66302177810 */ /* 0x040fe40007ffe017 */
[----:B------:R-:W-:Y:S01]  /*0a20*/  IADD3 R22, PT, PT, R2, 0x374db2, R27 ;  /* 0x00374db202167810 */ /* 0x000fe20007ffe01b */
[----:B------:R-:W-:Y:S01]  /*0a30*/  IMAD.SHL.U32 R20, R16, 0x2, RZ ;  /* 0x0000000210147824 */ /* 0x000fe200078e00ff */
[----:B------:R-:W-:Y:S01]  /*0a40*/  LOP3.LUT R18, R18, R23, RZ, 0x3c, !PT ;  /* 0x0000001712127212 */ /* 0x000fe200078e3cff */
[----:B------:R-:W-:Y:S01]  /*0a50*/  IMAD.SHL.U32 R17, R28, 0x10, RZ ;  /* 0x000000101c117824 */ /* 0x000fe200078e00ff */
[----:B------:R-:W-:Y:S01]  /*0a60*/  IADD3 R21, PT, PT, R2, 0x3cd577, R28 ;  /* 0x003cd57702157810 */ /* 0x000fe20007ffe01c */
[----:B------:R-:W-:-:S03]  /*0a70*/  IMAD.WIDE.U32 R22, R22, 0x200000, RZ ;  /* 0x0020000016167825 */ /* 0x000fc600078e00ff */
[----:B------:R-:W-:Y:S01]  /*0a80*/  LOP3.LUT R29, R16, R20, R17, 0x96, !PT ;  /* 0x00000014101d7212 */ /* 0x000fe200078e9611 */
[----:B------:R-:W-:Y:S01]  /*0a90*/  I2F.F64.U64 R18, R18 ;  /* 0x0000001200127312 */ /* 0x000fe20000301800 */
[----:B------:R-:W-:Y:S02]  /*0aa0*/  IADD3 R17, PT, PT, R2, 0x31c5ed, R26 ;  /* 0x0031c5ed02117810 */ /* 0x000fe40007ffe01a */
[----:B------:R-:W-:Y:S02]  /*0ab0*/  LOP3.LUT R29, R29, R28, RZ, 0x3c, !PT ;  /* 0x0000001c1d1d7212 */ /* 0x000fe400078e3cff */
[----:B------:R-:W-:Y:S02]  /*0ac0*/  LOP3.LUT R22, R22, R17, RZ, 0x3c, !PT ;  /* 0x0000001116167212 */ /* 0x000fe400078e3cff */
[----:B------:R-:W-:Y:S02]  /*0ad0*/  IADD3 R16, PT, PT, R2, 0x425d3c, R29 ;  /* 0x00425d3c02107810 */ /* 0x000fe40007ffe01d */
[----:B------:R-:W0:Y:S03]  /*0ae0*/  I2F.F64.U64 R24, R22 ;  /* 0x0000001600187312 */ /* 0x000e260000301800 */
[----:B------:R-:W-:-:S03]  /*0af0*/  IMAD.WIDE.U32 R16, R16, 0x200000, RZ ;  /* 0x0020000010107825 */ /* 0x000fc600078e00ff */
[----:B------:R-:W-:-:S04]  /*0b00*/  LOP3.LUT R16, R16, R21, RZ, 0x3c, !PT ;  /* 0x0000001510107212 */ /* 0x000fc800078e3cff */
[----:B------:R1:W2:Y:S02]  /*0b10*/  I2F.F64.U64 R20, R16 ;  /* 0x0000001000147312 */ /* 0x0002a40000301800 */
[----:B-1----:R-:W-:Y:S02]  /*0b20*/  IMAD.MOV.U32 R16, RZ, RZ, 0x0 ;  /* 0x00000000ff107424 */ /* 0x002fe400078e00ff */
[----:B------:R-:W-:-:S06]  /*0b30*/  IMAD.MOV.U32 R17, RZ, RZ, 0x3ca00000 ;  /* 0x3ca00000ff117424 */ /* 0x000fcc00078e00ff */
[-C--:B0-----:R-:W-:Y:S02]  /*0b40*/  DFMA R24, R24, R16.reuse, 5.5511151231257827021e-17 ;  /* 0x3c9000001818742b */ /* 0x081fe40000000010 */
[-C--:B------:R-:W-:Y:S02]  /*0b50*/  DFMA R18, R18, R16.reuse, 5.5511151231257827021e-17 ;  /* 0x3c9000001212742b */ /* 0x080fe40000000010 */
[----:B--2---:R-:W-:-:S04]  /*0b60*/  DFMA R20, R20, R16, 5.5511151231257827021e-17 ;  /* 0x3c9000001414742b */ /* 0x004fc80000000010 */
[----:B------:R-:W-:Y:S02]  /*0b70*/  DADD R24, R24, -0.5 ;  /* 0xbfe0000018187429 */ /* 0x000fe40000000000 */
[----:B------:R-:W-:Y:S02]  /*0b80*/  DADD R18, R18, -0.5 ;  /* 0xbfe0000012127429 */ /* 0x000fe40000000000 */
[----:B------:R-:W-:-:S04]  /*0b90*/  DADD R20, R20, -0.5 ;  /* 0xbfe0000014147429 */ /* 0x000fc80000000000 */
[C---:B------:R-:W-:Y:S02]  /*0ba0*/  DADD R22, R14.reuse, R24 ;  /* 0x000000000e167229 */ /* 0x040fe40000000018 */
[C---:B------:R-:W-:Y:S02]  /*0bb0*/  DADD R18, R14.reuse, R18 ;  /* 0x000000000e127229 */ /* 0x040fe40000000012 */
[----:B------:R-:W-:Y:S02]  /*0bc0*/  DADD R20, R14, R20 ;  /* 0x000000000e147229 */ /* 0x000fe40000000014 */
[----:B------:R-:W-:Y:S02]  /*0bd0*/  DADD R24, R10, R24 ;  /* 0x000000000a187229 */ /* 0x000fe40000000018 */
[----:B------:R-:W-:Y:S02]  /*0be0*/  DFMA R22, R22, R12, UR20 ;  /* 0x0000001416167e2b */ /* 0x000fe4000800000c */
[----:B------:R-:W-:-:S02]  /*0bf0*/  DFMA R18, R18, UR16, R8 ;  /* 0x0000001012127c2b */ /* 0x000fc40008000008 */
[----:B------:R-:W-:-:S04]  /*0c00*/  DFMA R20, R20, R4, UR22 ;  /* 0x0000001614147e2b */ /* 0x000fc80008000004 */
[C---:B------:R-:W-:Y:S02]  /*0c10*/  DFMA R22, R24.reuse, UR24, R22 ;  /* 0x0000001818167c2b */ /* 0x040fe40008000016 */
[C---:B------:R-:W-:Y:S02]  /*0c20*/  DFMA R18, R24.reuse, UR30, R18 ;  /* 0x0000001e18127c2b */ /* 0x040fe40008000012 */
[----:B------:R-:W-:-:S04]  /*0c30*/  DFMA R20, R24, UR26, R20 ;  /* 0x0000001a18147c2b */ /* 0x000fc80008000014 */
[C---:B------:R-:W-:Y:S02]  /*0c40*/  DMUL R24, R22.reuse, R22 ;  /* 0x0000001616187228 */ /* 0x040fe40000000000 */
[----:B------:R-:W-:-:S06]  /*0c50*/  DMUL R22, R22, UR8 ;  /* 0x0000000816167c28 */ /* 0x000fcc0008000000 */
[C---:B------:R-:W-:Y:S02]  /*0c60*/  DFMA R24, R18.reuse, R18, R24 ;  /* 0x000000121218722b */ /* 0x040fe40000000018 */
[----:B------:R-:W-:-:S06]  /*0c70*/  DFMA R22, R18, UR14, R22 ;  /* 0x0000000e12167c2b */ /* 0x000fcc0008000016 */
[C---:B------:R-:W-:Y:S02]  /*0c80*/  DFMA R24, R20.reuse, R20, R24 ;  /* 0x000000141418722b */ /* 0x040fe40000000018 */
[----:B------:R-:W-:Y:S01]  /*0c90*/  DFMA R22, R20, UR10, R22 ;  /* 0x0000000a14167c2b */ /* 0x000fe20008000016 */
[----:B------:R-:W-:-:S04]  /*0ca0*/  SHF.R.U32.HI R20, RZ, 0x2, R3 ;  /* 0x00000002ff147819 */ /* 0x000fc80000011603 */
[----:B------:R-:W-:Y:S01]  /*0cb0*/  LOP3.LUT R20, R20, R3, RZ, 0x3c, !PT ;  /* 0x0000000314147212 */ /* 0x000fe200078e3cff */
[----:B------:R-:W-:Y:S01]  /*0cc0*/  IMAD.SHL.U32 R3, R29, 0x10, RZ ;  /* 0x000000101d037824 */ /* 0x000fe200078e00ff */
[----:B------:R-:W-:Y:S02]  /*0cd0*/  DMUL R24, R24, -4 ;  /* 0xc010000018187828 */ /* 0x000fe40000000000 */
[----:B------:R-:W-:Y:S01]  /*0ce0*/  DMUL R22, R22, -2 ;  /* 0xc000000016167828 */ /* 0x000fe20000000000 */
[----:B------:R-:W-:-:S05]  /*0cf0*/  IMAD.SHL.U32 R21, R20, 0x2, RZ ;  /* 0x0000000214157824 */ /* 0x000fca00078e00ff */
[----:B------:R-:W-:Y:S01]  /*0d00*/  LOP3.LUT R20, R20, R21, R3, 0x96, !PT ;  /* 0x0000001514147212 */ /* 0x000fe200078e9603 */
[----:B------:R-:W-:Y:S01]  /*0d10*/  DMUL R18, R6, R24 ;  /* 0x0000001806127228 */ /* 0x000fe20000000000 */
[----:B------:R-:W-:Y:S02]  /*0d20*/  SHF.R.U32.HI R3, RZ, 0x2, R26 ;  /* 0x00000002ff037819 */ /* 0x000fe4000001161a */
[----:B------:R-:W-:Y:S02]  /*0d30*/  LOP3.LUT R25, R20, R29, RZ, 0x3c, !PT ;  /* 0x0000001d14197212 */ /* 0x000fe400078e3cff */
[----:B------:R-:W-:Y:S02]  /*0d40*/  LOP3.LUT R3, R3, R26, RZ, 0x3c, !PT ;  /* 0x0000001a03037212 */ /* 0x000fe400078e3cff */
[----:B------:R-:W-:Y:S01]  /*0d50*/  SHF.R.U32.HI R24, RZ, 0x2, R27 ;  /* 0x00000002ff187819 */ /* 0x000fe2000001161b */
[----:B------:R-:W-:Y:S01]  /*0d60*/  IMAD.SHL.U32 R20, R25, 0x10, RZ ;  /* 0x0000001019147824 */ /* 0x000fe200078e00ff */
[----:B------:R-:W-:Y:S01]  /*0d70*/  DFMA R18, R22, R22, R18 ;  /* 0x000000161612722b */ /* 0x000fe20000000012 */
[----:B------:R-:W-:Y:S01]  /*0d80*/  IMAD.SHL.U32 R21, R3, 0x2, RZ ;  /* 0x0000000203157824 */ /* 0x000fe200078e00ff */
[----:B------:R-:W-:-:S02]  /*0d90*/  IADD3 R23, PT, PT, R2, 0x47e501, R25 ;  /* 0x0047e50102177810 */ /* 0x000fc40007ffe019 */
[----:B------:R-:W-:Y:S02]  /*0da0*/  LOP3.LUT R24, R24, R27, RZ, 0x3c, !PT ;  /* 0x0000001b18187212 */ /* 0x000fe400078e3cff */
[----:B------:R-:W-:Y:S02]  /*0db0*/  LOP3.LUT R20, R3, R21, R20, 0x96, !PT ;  /* 0x0000001503147212 */ /* 0x000fe400078e9614 */
[----:B------:R-:W-:Y:S02]  /*0dc0*/  DSETP.GE.AND P1, PT, R18, RZ, PT ;  /* 0x000000ff1200722a */ /* 0x000fe40003f26000 */
[----:B------:R-:W-:-:S04]  /*0dd0*/  LOP3.LUT R3, R20, R25, RZ, 0x3c, !PT ;  /* 0x0000001914037212 */ /* 0x000fc800078e3cff */
[----:B------:R-:W-:-:S05]  /*0de0*/  IADD3 R20, PT, PT, R2, 0x4d6cc6, R3 ;  /* 0x004d6cc602147810 */ /* 0x000fca0007ffe003 */
[----:B------:R-:W-:-:S03]  /*0df0*/  IMAD.WIDE.U32 R20, R20, 0x200000, RZ ;  /* 0x0020000014147825 */ /* 0x000fc600078e00ff */
[----:B------:R-:W-:-:S04]  /*0e00*/  LOP3.LUT R20, R20, R23, RZ, 0x3c, !PT ;  /* 0x0000001714147212 */ /* 0x000fc800078e3cff */
[----:B------:R0:W1:Y:S02]  /*0e10*/  I2F.F64.U64 R22, R20 ;  /* 0x0000001400167312 */ /* 0x0000640000301800 */
[----:B0-----:R-:W-:-:S04]  /*0e20*/  SHF.R.U32.HI R20, RZ, 0x2, R29 ;  /* 0x00000002ff147819 */ /* 0x001fc8000001161d */
[----:B------:R-:W-:Y:S01]  /*0e30*/  LOP3.LUT R20, R20, R29, RZ, 0x3c, !PT ;  /* 0x0000001d14147212 */ /* 0x000fe200078e3cff */
[----:B-1----:R-:W-:-:S08]  /*0e40*/  DFMA R22, R22, R16, 5.5511151231257827021e-17 ;  /* 0x3c9000001616742b */ /* 0x002fd00000000010 */
[----:B------:R-:W-:-:S08]  /*0e50*/  DADD R22, R22, -0.5 ;  /* 0xbfe0000016167429 */ /* 0x000fd00000000000 */
[----:B------:R-:W-:-:S08]  /*0e60*/  DADD R22, R14, R22 ;  /* 0x000000000e167229 */ /* 0x000fd00000000016 */
[----:B------:R-:W-:Y:S01]  /*0e70*/  DFMA R22, R22, UR16, R8 ;  /* 0x0000001016167c2b */ /* 0x000fe20008000008 */
[----:B------:R-:W-:Y:S02]  /*0e80*/  IMAD.SHL.U32 R8, R24, 0x2, RZ ;  /* 0x0000000218087824 */ /* 0x000fe400078e00ff */
[----:B------:R-:W-:-:S05]  /*0e90*/  IMAD.SHL.U32 R9, R3, 0x10, RZ ;  /* 0x0000001003097824 */ /* 0x000fca00078e00ff */
[----:B------:R-:W-:Y:S02]  /*0ea0*/  LOP3.LUT R8, R24, R8, R9, 0x96, !PT ;  /* 0x0000000818087212 */ /* 0x000fe400078e9609 */
[----:B------:R-:W-:Y:S02]  /*0eb0*/  SHF.R.U32.HI R9, RZ, 0x2, R28 ;  /* 0x00000002ff097819 */ /* 0x000fe4000001161c */
[----:B------:R-:W-:Y:S02]  /*0ec0*/  SHF.R.U32.HI R24, RZ, 0x2, R25 ;  /* 0x00000002ff187819 */ /* 0x000fe40000011619 */
[----:B------:R-:W-:Y:S02]  /*0ed0*/  LOP3.LUT R28, R9, R28, RZ, 0x3c, !PT ;  /* 0x0000001c091c7212 */ /* 0x000fe400078e3cff */
[----:B------:R-:W-:Y:S02]  /*0ee0*/  LOP3.LUT R9, R8, R3, RZ, 0x3c, !PT ;  /* 0x0000000308097212 */ /* 0x000fe400078e3cff */
[----:B------:R-:W-:Y:S01]  /*0ef0*/  LOP3.LUT R24, R24, R25, RZ, 0x3c, !PT ;  /* 0x0000001918187212 */ /* 0x000fe200078e3cff */
[----:B------:R-:W-:-:S02]  /*0f00*/  IMAD.SHL.U32 R8, R28, 0x2, RZ ;  /* 0x000000021c087824 */ /* 0x000fc400078e00ff */
[----:B------:R-:W-:-:S05]  /*0f10*/  IMAD.SHL.U32 R3, R9, 0x10, RZ ;  /* 0x0000001009037824 */ /* 0x000fca00078e00ff */
[----:B------:R-:W-:-:S04]  /*0f20*/  LOP3.LUT R8, R28, R8, R3, 0x96, !PT ;  /* 0x000000081c087212 */ /* 0x000fc800078e9603 */
[----:B------:R-:W-:Y:S01]  /*0f30*/  LOP3.LUT R21, R8, R9, RZ, 0x3c, !PT ;  /* 0x0000000908157212 */ /* 0x000fe200078e3cff */
[----:B------:R-:W-:Y:S01]  /*0f40*/  IMAD.SHL.U32 R8, R20, 0x2, RZ ;  /* 0x0000000214087824 */ /* 0x000fe200078e00ff */
[----:B------:R-:W-:-:S03]  /*0f50*/  IADD3 R9, PT, PT, R2, 0x52f48b, R9 ;  /* 0x0052f48b02097810 */ /* 0x000fc60007ffe009 */
[----:B------:R-:W-:-:S05]  /*0f60*/  IMAD.SHL.U32 R3, R21, 0x10, RZ ;  /* 0x0000001015037824 */ /* 0x000fca00078e00ff */
[----:B------:R-:W-:-:S04]  /*0f70*/  LOP3.LUT R8, R20, R8, R3, 0x96, !PT ;  /* 0x0000000814087212 */ /* 0x000fc800078e9603 */
[----:B------:R-:W-:Y:S01]  /*0f80*/  LOP3.LUT R3, R8, R21, RZ, 0x3c, !PT ;  /* 0x0000001508037212 */ /* 0x000fe200078e3cff */
[----:B------:R-:W-:Y:S01]  /*0f90*/  IMAD.SHL.U32 R8, R24, 0x2, RZ ;  /* 0x0000000218087824 */ /* 0x000fe200078e00ff */
[----:B------:R-:W-:-:S03]  /*0fa0*/  IADD3 R21, PT, PT, R2, 0x587c50, R21 ;  /* 0x00587c5002157810 */ /* 0x000fc60007ffe015 */
[----:B------:R-:W-:Y:S02]  /*0fb0*/  IMAD.SHL.U32 R25, R3, 0x10, RZ ;  /* 0x0000001003197824 */ /* 0x000fe400078e00ff */
[----:B------:R-:W-:-:S03]  /*0fc0*/  IMAD.WIDE.U32 R20, R21, 0x200000, RZ ;  /* 0x0020000015147825 */ /* 0x000fc600078e00ff */
[----:B------:R-:W-:Y:S02]  /*0fd0*/  LOP3.LUT R8, R24, R8, R25, 0x96, !PT ;  /* 0x0000000818087212 */ /* 0x000fe400078e9619 */
[----:B------:R-:W-:Y:S02]  /*0fe0*/  LOP3.LUT R20, R20, R9, RZ, 0x3c, !PT ;  /* 0x0000000914147212 */ /* 0x000fe400078e3cff */
[----:B------:R-:W-:Y:S02]  /*0ff0*/  LOP3.LUT R9, R8, R3, RZ, 0x3c, !PT ;  /* 0x0000000308097212 */ /* 0x000fe400078e3cff */
[C---:B------:R-:W-:Y:S02]  /*1000*/  IADD3 R3, PT, PT, R2.reuse, 0x5e0415, R3 ;  /* 0x005e041502037810 */ /* 0x040fe40007ffe003 */
[----:B------:R-:W-:Y:S02]  /*1010*/  IADD3 R24, PT, PT, R2, 0x638bda, R9 ;  /* 0x00638bda02187810 */ /* 0x000fe40007ffe009 */
[----:B------:R-:W0:Y:S03]  /*1020*/  I2F.F64.U64 R8, R20 ;  /* 0x0000001400087312 */ /* 0x000e260000301800 */
[----:B------:R-:W-:-:S03]  /*1030*/  IMAD.WIDE.U32 R24, R24, 0x200000, RZ ;  /* 0x0020000018187825 */ /* 0x000fc600078e00ff */
[----:B------:R-:W-:-:S04]  /*1040*/  LOP3.LUT R24, R24, R3, RZ, 0x3c, !PT ;  /* 0x0000000318187212 */ /* 0x000fc800078e3cff */
[----:B------:R-:W1:Y:S01]  /*1050*/  I2F.F64.U64 R2, R24 ;  /* 0x0000001800027312 */ /* 0x000e620000301800 */
[----:B0-----:R-:W-:-:S08]  /*1060*/  DFMA R8, R8, R16, 5.5511151231257827021e-17 ;  /* 0x3c9000000808742b */ /* 0x001fd00000000010 */
[----:B------:R-:W-:Y:S02]  /*1070*/  DADD R8, R8, -0.5 ;  /* 0xbfe0000008087429 */ /* 0x000fe40000000000 */
[----:B-1----:R-:W-:-:S06]  /*1080*/  DFMA R2, R2, R16, 5.5511151231257827021e-17 ;  /* 0x3c9000000202742b */ /* 0x002fcc0000000010 */
[--C-:B------:R-:W-:Y:S02]  /*1090*/  DADD R16, R14, R8.reuse ;  /* 0x000000000e107229 */ /* 0x100fe40000000008 */
[----:B------:R-:W-:Y:S02]  /*10a0*/  DADD R10, R10, R8 ;  /* 0x000000000a0a7229 */ /* 0x000fe40000000008 */
[----:B------:R-:W-:Y:S01]  /*10b0*/  DADD R2, R2, -0.5 ;  /* 0xbfe0000002027429 */ /* 0x000fe20000000000 */
[----:B------:R-:W0:Y:S03]  /*10c0*/  LDC.64 R8, c[0x0][0x388] ;  /* 0x0000e200ff087b82 */ /* 0x000e260000000a00 */
[----:B------:R-:W-:Y:S02]  /*10d0*/  DFMA R16, R16, R12, UR20 ;  /* 0x0000001410107e2b */ /* 0x000fe4000800000c */
[----:B------:R-:W-:Y:S01]  /*10e0*/  DFMA R22, R10, UR30, R22 ;  /* 0x0000001e0a167c2b */ /* 0x000fe20008000016 */
[----:B------:R-:W-:Y:S01]  /*10f0*/  @P0 IMAD.MOV.U32 R12, RZ, RZ, 0x0 ;  /* 0x00000000ff0c0424 */ /* 0x000fe200078e00ff */
[----:B------:R-:W-:Y:S01]  /*1100*/  DADD R2, R14, R2 ;  /* 0x000000000e027229 */ /* 0x000fe20000000002 */
[----:B------:R-:W-:-:S02]  /*1110*/  @P0 IMAD.MOV.U32 R13, RZ, RZ, 0x3ff00000 ;  /* 0x3ff00000ff0d0424 */ /* 0x000fc400078e00ff */
[----:B------:R-:W-:Y:S01]  /*1120*/  @P1 IMAD.MOV.U32 R14, RZ, RZ, 0x0 ;  /* 0x00000000ff0e1424 */ /* 0x000fe200078e00ff */
[----:B------:R-:W-:Y:S01]  /*1130*/  DFMA R16, R10, UR24, R16 ;  /* 0x000000180a107c2b */ /* 0x000fe20008000010 */
[----:B------:R-:W-:-:S03]  /*1140*/  @P1 IMAD.MOV.U32 R15, RZ, RZ, 0x3fe00000 ;  /* 0x3fe00000ff0f1424 */ /* 0x000fc600078e00ff */
[----:B------:R-:W-:-:S04]  /*1150*/  DFMA R2, R2, R4, UR22 ;  /* 0x0000001602027e2b */ /* 0x000fc80008000004 */
[C---:B------:R-:W-:Y:S02]  /*1160*/  DMUL R4, R16.reuse, R16 ;  /* 0x0000001010047228 */ /* 0x040fe40000000000 */
[----:B------:R-:W-:Y:S02]  /*1170*/  DMUL R16, R16, UR8 ;  /* 0x0000000810107c28 */ /* 0x000fe40008000000 */
[----:B------:R-:W-:Y:S01]  /*1180*/  DFMA R2, R10, UR26, R2 ;  /* 0x0000001a0a027c2b */ /* 0x000fe20008000002 */
[----:B------:R-:W1:Y:S03]  /*1190*/  LDC.64 R10, c[0x0][0x390] ;  /* 0x0000e400ff0a7b82 */ /* 0x000e660000000a00 */
[C---:B------:R-:W-:Y:S02]  /*11a0*/  DFMA R4, R22.reuse, R22, R4 ;  /* 0x000000161604722b */ /* 0x040fe40000000004 */
[----:B------:R-:W-:-:S06]  /*11b0*/  DFMA R16, R22, UR14, R16 ;  /* 0x0000000e16107c2b */ /* 0x000fcc0008000010 */
[C---:B------:R-:W-:Y:S02]  /*11c0*/  DFMA R4, R2.reuse, R2, R4 ;  /* 0x000000020204722b */ /* 0x040fe40000000004 */
[----:B------:R-:W-:Y:S01]  /*11d0*/  DFMA R16, R2, UR10, R16 ;  /* 0x0000000a02107c2b */ /* 0x000fe20008000010 */
[----:B------:R-:W2:Y:S05]  /*11e0*/  LDC.64 R2, c[0x0][0x380] ;  /* 0x0000e000ff027b82 */ /* 0x000eaa0000000a00 */
[----:B------:R-:W-:Y:S02]  /*11f0*/  DMUL R4, R4, -4 ;  /* 0xc010000004047828 */ /* 0x000fe40000000000 */
[----:B------:R-:W-:-:S06]  /*1200*/  DMUL R16, R16, -2 ;  /* 0xc000000010107828 */ /* 0x000fcc0000000000 */
[----:B------:R-:W-:Y:S01]  /*1210*/  DMUL R4, R6, R4 ;  /* 0x0000000406047228 */ /* 0x000fe20000000000 */
[----:B-1----:R-:W-:-:S04]  /*1220*/  IMAD.WIDE R6, R0, 0x8, R10 ;  /* 0x0000000800067825 */ /* 0x002fc800078e020a */
[----:B------:R-:W-:-:S03]  /*1230*/  @P1 IMAD.MOV.U32 R10, RZ, RZ, 0x0 ;  /* 0x00000000ff0a1424 */ /* 0x000fc600078e00ff */
[----:B------:R-:W-:Y:S01]  /*1240*/  DFMA R4, R16, R16, R4 ;  /* 0x000000101004722b */ /* 0x000fe20000000004 */
[----:B------:R-:W-:Y:S02]  /*1250*/  @P1 IMAD.MOV.U32 R11, RZ, RZ, 0x3ff00000 ;  /* 0x3ff00000ff0b1424 */ /* 0x000fe400078e00ff */
[----:B--2---:R-:W-:-:S05]  /*1260*/  IMAD.WIDE R2, R0, 0x8, R2 ;  /* 0x0000000800027825 */ /* 0x004fca00078e0202 */
[----:B------:R-:W-:Y:S01]  /*1270*/  DSETP.GE.AND P2, PT, R4, RZ, PT ;  /* 0x000000ff0400722a */ /* 0x000fe20003f46000 */
[----:B------:R1:W-:Y:S01]  /*1280*/  @P0 STG.E.64 desc[UR4][R2.64], R12 ;  /* 0x0000000c02000986 */ /* 0x0003e2000c101b04 */
[----:B0-----:R-:W-:-:S04]  /*1290*/  IMAD.WIDE R4, R0, 0x8, R8 ;  /* 0x0000000800047825 */ /* 0x001fc800078e0208 */
[----:B------:R-:W-:Y:S01]  /*12a0*/  @P0 IMAD.MOV.U32 R8, RZ, RZ, 0x0 ;  /* 0x00000000ff080424 */ /* 0x000fe200078e00ff */
[----:B------:R1:W-:Y:S01]  /*12b0*/  @P0 STG.E.64 desc[UR4][R4.64], RZ ;  /* 0x000000ff04000986 */ /* 0x0003e2000c101b04 */
[----:B------:R-:W-:-:S05]  /*12c0*/  @P0 IMAD.MOV.U32 R9, RZ, RZ, 0x3fe00000 ;  /* 0x3fe00000ff090424 */ /* 0x000fca00078e00ff */
[----:B------:R1:W-:Y:S04]  /*12d0*/  @P0 STG.E.64 desc[UR4][R6.64], R8 ;  /* 0x0000000806000986 */ /* 0x0003e8000c101b04 */
[----:B------:R1:W-:Y:S04]  /*12e0*/  @P1 STG.E.64 desc[UR4][R2.64], R10 ;  /* 0x0000000a02001986 */ /* 0x0003e8000c101b04 */
[----:B------:R1:W-:Y:S04]  /*12f0*/  @P1 STG.E.64 desc[UR4][R4.64], RZ ;  /* 0x000000ff04001986 */ /* 0x0003e8000c101b04 */
[----:B------:R1:W-:Y:S01]  /*1300*/  @P1 STG.E.64 desc[UR4][R6.64], R14 ;  /* 0x0000000e06001986 */ /* 0x0003e2000c101b04 */
[----:B------:R-:W-:Y:S05]  /*1310*/  @!P2 EXIT ;  /* 0x000000000000a94d */ /* 0x000fea0003800000 */
[----:B-1----:R-:W-:Y:S02]  /*1320*/  IMAD.MOV.U32 R8, RZ, RZ, 0x0 ;  /* 0x00000000ff087424 */ /* 0x002fe400078e00ff */
[----:B------:R-:W-:Y:S02]  /*1330*/  IMAD.MOV.U32 R9, RZ, RZ, 0x3ff00000 ;  /* 0x3ff00000ff097424 */ /* 0x000fe400078e00ff */
[----:B------:R-:W-:Y:S02]  /*1340*/  IMAD.MOV.U32 R10, RZ, RZ, 0x0 ;  /* 0x00000000ff0a7424 */ /* 0x000fe400078e00ff */
[----:B------:R-:W-:Y:S01]  /*1350*/  IMAD.MOV.U32 R11, RZ, RZ, 0x3fe00000 ;  /* 0x3fe00000ff0b7424 */ /* 0x000fe200078e00ff */
[----:B------:R-:W-:Y:S04]  /*1360*/  STG.E.64 desc[UR4][R2.64], R8 ;  /* 0x0000000802007986 */ /* 0x000fe8000c101b04 */
[----:B------:R-:W-:Y:S04]  /*1370*/  STG.E.64 desc[UR4][R4.64], RZ ;  /* 0x000000ff04007986 */ /* 0x000fe8000c101b04 */
[----:B------:R-:W-:Y:S01]  /*1380*/  STG.E.64 desc[UR4][R6.64], R10 ;  /* 0x0000000a06007986 */ /* 0x000fe2000c101b04 */
[----:B------:R-:W-:Y:S05]  /*1390*/  EXIT ;  /* 0x000000000000794d */ /* 0x000fea0003800000 */
.L_x_0:
[----:B------:R-:W-:-:S00]  /*13a0*/  BRA `(.L_x_0) ;  /* 0xfffffffc00fc7947 */ /* 0x000fc0000383ffff */
[----:B------:R-:W-:-:S00]  /*13b0*/  NOP ;  /* 0x0000000000007918 */ /* 0x000fc00000000000 */
        /* <DEDUP_REMOVED lines=12> */
.L_x_10:


//--------------------- .text._Z17init_curand_stateP17curandStateXORWOWy --------------------------
	.section	.text._Z17init_curand_stateP17curandStateXORWOWy,"ax",@progbits
	.align	128
        .global         _Z17init_curand_stateP17curandStateXORWOWy
        .type           _Z17init_curand_stateP17curandStateXORWOWy,@function
        .size           _Z17init_curand_stateP17curandStateXORWOWy,(.L_x_11 - _Z17init_curand_stateP17curandStateXORWOWy)
        .other          _Z17init_curand_stateP17curandStateXORWOWy,@"STO_CUDA_ENTRY STV_DEFAULT"
_Z17init_curand_stateP17curandStateXORWOWy:
.text._Z17init_curand_stateP17curandStateXORWOWy:
[----:B------:R-:W-:Y:S01]  /*0000*/  LDC R1, c[0x0][0x37c] ;  /* 0x0000df00ff017b82 */ /* 0x000fe20000000800 */
[----:B------:R-:W0:Y:S07]  /*0010*/  S2R R13, SR_TID.X ;  /* 0x00000000000d7919 */ /* 0x000e2e0000002100 */
[----:B------:R-:W1:Y:S01]  /*0020*/  LDC.64 R2, c[0x0][0x388] ;  /* 0x0000e200ff027b82 */ /* 0x000e620000000a00 */
[----:B------:R-:W2:Y:S01]  /*0030*/  LDCU.64 UR4, c[0x0][0x358] ;  /* 0x00006b00ff0477ac */ /* 0x000ea20008000a00 */
[----:B------:R-:W-:Y:S06]  /*0040*/  BSSY.RECONVERGENT B0, `(.L_x_1) ;  /* 0x00000e5000007945 */ /* 0x000fec0003800200 */
[----:B------:R-:W0:Y:S08]  /*0050*/  S2UR UR6, SR_CTAID.X ;  /* 0x00000000000679c3 */ /* 0x000e300000002500 */
[----:B------:R-:W0:Y:S08]  /*0060*/  LDC R4, c[0x0][0x360] ;  /* 0x0000d800ff047b82 */ /* 0x000e300000000800 */
[----:B------:R-:W3:Y:S01]  /*0070*/  LDC.64 R6, c[0x0][0x380] ;  /* 0x0000e000ff067b82 */ /* 0x000ee20000000a00 */
[----:B-1----:R-:W-:-:S02]  /*0080*/  LOP3.LUT R0, R2, 0xaad26b49, RZ, 0x3c, !PT ;  /* 0xaad26b4902007812 */ /* 0x002fc400078e3cff */
[----:B------:R-:W-:-:S03]  /*0090*/  LOP3.LUT R2, R3, 0xf7dcefdd, RZ, 0x3c, !PT ;  /* 0xf7dcefdd03027812 */ /* 0x000fc600078e3cff */
[----:B------:R-:W-:Y:S02]  /*00a0*/  IMAD R0, R0, 0x4182bed5, RZ ;  /* 0x4182bed500007824 */ /* 0x000fe400078e02ff */
[----:B------:R-:W-:Y:S02]  /*00b0*/  IMAD R3, R2, -0x658354e5, RZ ;  /* 0x9a7cab1b02037824 */ /* 0x000fe400078e02ff */
[C---:B------:R-:W-:Y:S01]  /*00c0*/  VIADD R5, R0.reuse, 0x75bcd15 ;  /* 0x075bcd1500057836 */ /* 0x040fe20000000000 */
[C---:B------:R-:W-:Y:S01]  /*00d0*/  LOP3.LUT R8, R0.reuse, 0x159a55e5, RZ, 0x3c, !PT ;  /* 0x159a55e500087812 */ /* 0x040fe200078e3cff */
[----:B------:R-:W-:Y:S01]  /*00e0*/  VIADD R11, R0, 0x583f19 ;  /* 0x00583f19000b7836 */ /* 0x000fe20000000000 */
[C---:B------:R-:W-:Y:S01]  /*00f0*/  LOP3.LUT R10, R3.reuse, 0x5491333, RZ, 0x3c, !PT ;  /* 0x05491333030a7812 */ /* 0x040fe200078e3cff */
[----:B------:R-:W-:Y:S02]  /*0100*/  VIADD R9, R3, 0x1f123bb5 ;  /* 0x1f123bb503097836 */ /* 0x000fe40000000000 */
[----:B0-----:R-:W-:Y:S01]  /*0110*/  IMAD R13, R4, UR6, R13 ;  /* 0x00000006040d7c24 */ /* 0x001fe2000f8e020d */
[----:B------:R-:W-:-:S04]  /*0120*/  IADD3 R4, PT, PT, R0, 0x64f0c9, R3 ;  /* 0x0064f0c900047810 */ /* 0x000fc80007ffe003 */
[C---:B------:R-:W-:Y:S01]  /*0130*/  ISETP.NE.AND P0, PT, R13.reuse, RZ, PT ;  /* 0x000000ff0d00720c */ /* 0x040fe20003f05270 */
[----:B---3--:R-:W-:-:S05]  /*0140*/  IMAD.WIDE R6, R13, 0x30, R6 ;  /* 0x000000300d067825 */ /* 0x008fca00078e0206 */
[----:B--2---:R0:W-:Y:S04]  /*0150*/  STG.E.64 desc[UR4][R6.64], R4 ;  /* 0x0000000406007986 */ /* 0x0041e8000c101b04 */
[----:B------:R0:W-:Y:S04]  /*0160*/  STG.E.64 desc[UR4][R6.64+0x8], R8 ;  /* 0x0000080806007986 */ /* 0x0001e8000c101b04 */
[----:B------:R0:W-:Y:S01]  /*0170*/  STG.E.64 desc[UR4][R6.64+0x10], R10 ;  /* 0x0000100a06007986 */ /* 0x0001e2000c101b04 */
[----:B------:R-:W-:Y:S05]  /*0180*/  @!P0 BRA `(.L_x_2) ;  /* 0x0000000c00408947 */ /* 0x000fea0003800000 */
[----:B------:R-:W-:Y:S01]  /*0190*/  SHF.R.S32.HI R0, RZ, 0x1f, R13 ;  /* 0x0000001fff007819 */ /* 0x000fe2000001140d */
[----:B------:R-:W-:-:S07]  /*01a0*/  IMAD.MOV.U32 R12, RZ, RZ, RZ ;  /* 0x000000ffff0c7224 */ /* 0x000fce00078e00ff */
.L_x_8:
[----:B-1----:R-:W-:Y:S01]  /*01b0*/  LOP3.LUT R2, R13, 0x3, RZ, 0xc0, !PT ;  /* 0x000000030d027812 */ /* 0x002fe200078ec0ff */
[----:B------:R-:W-:Y:S03]  /*01c0*/  BSSY.RECONVERGENT B1, `(.L_x_3) ;  /* 0x00000c6000017945 */ /* 0x000fe60003800200 */
[----:B------:R-:W-:-:S04]  /*01d0*/  ISETP.NE.U32.AND P0, PT, R2, RZ, PT ;  /* 0x000000ff0200720c */ /* 0x000fc80003f05070 */
[----:B------:R-:W-:-:S13]  /*01e0*/  ISETP.NE.AND.EX P0, PT, RZ, RZ, PT, P0 ;  /* 0x000000ffff00720c */ /* 0x000fda0003f05300 */
[----:B------:R-:W-:Y:S05]  /*01f0*/  @!P0 BRA `(.L_x_4) ;  /* 0x0000000c00088947 */ /* 0x000fea0003800000 */
[----:B0-----:R-:W0:Y:S01]  /*0200*/  LDC.64 R8, c[0x4][RZ] ;  /* 0x01000000ff087b82 */ /* 0x001e220000000a00 */
[----:B------:R-:W-:Y:S02]  /*0210*/  IMAD.MOV.U32 R14, RZ, RZ, RZ ;  /* 0x000000ffff0e7224 */ /* 0x000fe400078e00ff */
[----:B0-----:R-:W-:-:S07]  /*0220*/  IMAD.WIDE.U32 R8, R12, 0xc80, R8 ;  /* 0x00000c800c087825 */ /* 0x001fce00078e0008 */
.L_x_7:
[----:B-1----:R-:W-:Y:S01]  /*0230*/  IMAD.MOV.U32 R15, RZ, RZ, RZ ;  /* 0x000000ffff0f7224 */ /* 0x002fe200078e00ff */
[----:B------:R-:W-:Y:S01]  /*0240*/  CS2R R2, SRZ ;  /* 0x0000000000027805 */ /* 0x000fe2000001ff00 */
[----:B------:R-:W-:Y:S01]  /*0250*/  IMAD.MOV.U32 R17, RZ, RZ, RZ ;  /* 0x000000ffff117224 */ /* 0x000fe200078e00ff */
[----:B------:R-:W-:-:S07]  /*0260*/  CS2R R4, SRZ ;  /* 0x0000000000047805 */ /* 0x000fce000001ff00 */
.L_x_6:
[----:B------:R-:W-:-:S05]  /*0270*/  IMAD.WIDE.U32 R10, R17, 0x4, R6 ;  /* 0x00000004110a7825 */ /* 0x000fca00078e0006 */
[----:B------:R0:W5:Y:S01]  /*0280*/  LDG.E R16, desc[UR4][R10.64+0x4] ;  /* 0x000004040a107981 */ /* 0x000162000c1e1900 */
[----:B------:R-:W-:-:S07]  /*0290*/  IMAD.MOV.U32 R19, RZ, RZ, RZ ;  /* 0x000000ffff137224 */ /* 0x000fce00078e00ff */
.L_x_5:
[----:B-----5:R-:W-:Y:S01]  /*02a0*/  SHF.R.U32.HI R24, RZ, R19, R16 ;  /* 0x00000013ff187219 */ /* 0x020fe20000011610 */
[----:B0-----:R-:W-:-:S03]  /*02b0*/  IMAD.SHL.U32 R10, R17, 0x20, RZ ;  /* 0x00000020110a7824 */ /* 0x001fc600078e00ff */
[----:B------:R-:W-:Y:S01]  /*02c0*/  LOP3.LUT R11, R24, 0x1, RZ, 0xc0, !PT ;  /* 0x00000001180b7812 */ /* 0x000fe200078ec0ff */
[----:B------:R-:W-:-:S03]  /*02d0*/  IMAD.IADD R10, R10, 0x1, R19 ;  /* 0x000000010a0a7824 */ /* 0x000fc600078e0213 */
[----:B------:R-:W-:Y:S01]  /*02e0*/  ISETP.NE.U32.AND P0, PT, R11, 0x1, PT ;  /* 0x000000010b00780c */ /* 0x000fe20003f05070 */
[----:B------:R-:W-:-:S03]  /*02f0*/  IMAD R11, R10, 0x5, RZ ;  /* 0x000000050a0b7824 */ /* 0x000fc600078e02ff */
[----:B------:R-:W-:Y:S01]  /*0300*/  R2P PR, R24, 0x7e ;  /* 0x0000007e18007804 */ /* 0x000fe20000000000 */
[----:B------:R-:W-:-:S08]  /*0310*/  IMAD.WIDE.U32 R10, R11, 0x4, R8 ;  /* 0x000000040b0a7825 */ /* 0x000fd000078e0008 */
[----:B------:R-:W2:Y:S04]  /*0320*/  @!P0 LDG.E R18, desc[UR4][R10.64] ;  /* 0x000000040a128981 */ /* 0x000ea8000c1e1900 */
[----:B------:R-:W3:Y:S04]  /*0330*/  @!P0 LDG.E R20, desc[UR4][R10.64+0x10] ;  /* 0x000010040a148981 */ /* 0x000ee8000c1e1900 */
[----:B------:R-:W4:Y:S04]  /*0340*/  @P1 LDG.E R22, desc[UR4][R10.64+0x14] ;  /* 0x000014040a161981 */ /* 0x000f28000c1e1900 */
[----:B------:R-:W4:Y:S04]  /*0350*/  @P2 LDG.E R26, desc[UR4][R10.64+0x28] ;  /* 0x000028040a1a2981 */ /* 0x000f28000c1e1900 */
[----:B------:R-:W4:Y:S04]  /*0360*/  @!P0 LDG.E R21, desc[UR4][R10.64+0x4] ;  /* 0x000004040a158981 */ /* 0x000f28000c1e1900 */
[----:B------:R-:W4:Y:S04]  /*0370*/  @!P0 LDG.E R23, desc[UR4][R10.64+0xc] ;  /* 0x00000c040a178981 */ /* 0x000f28000c1e1900 */
[----:B------:R-:W4:Y:S04]  /*0380*/  @P1 LDG.E R25, desc[UR4][R10.64+0x18] ;  /* 0x000018040a191981 */ /* 0x000f28000c1e1900 */
[----:B------:R-:W4:Y:S04]  /*0390*/  @P3 LDG.E R28, desc[UR4][R10.64+0x3c] ;  /* 0x00003c040a1c3981 */ /* 0x000f28000c1e1900 */
[----:B------:R-:W4:Y:S01]  /*03a0*/  @P6 LDG.E R27, desc[UR4][R10.64+0x7c] ;  /* 0x00007c040a1b6981 */ /* 0x000f22000c1e1900 */
[----:B--2---:R-:W-:-:S03]  /*03b0*/  @!P0 LOP3.LUT R15, R15, R18, RZ, 0x3c, !PT ;  /* 0x000000120f0f8212 */ /* 0x004fc600078e3cff */
[----:B------:R-:W2:Y:S01]  /*03c0*/  @!P0 LDG.E R18, desc[UR4][R10.64+0x8] ;  /* 0x000008040a128981 */ /* 0x000ea2000c1e1900 */
[----:B---3--:R-:W-:-:S03]  /*03d0*/  @!P0 LOP3.LUT R3, R3, R20, RZ, 0x3c, !PT ;  /* 0x0000001403038212 */ /* 0x008fc600078e3cff */
[----:B------:R-:W3:Y:S01]  /*03e0*/  @P1 LDG.E R20, desc[UR4][R10.64+0x24] ;  /* 0x000024040a141981 */ /* 0x000ee2000c1e1900 */
[----:B----4-:R-:W-:-:S03]  /*03f0*/  @P1 LOP3.LUT R15, R15, R22, RZ, 0x3c, !PT ;  /* 0x000000160f0f1212 */ /* 0x010fc600078e3cff */
[----:B------:R-:W4:Y:S01]  /*0400*/  @P2 LDG.E R22, desc[UR4][R10.64+0x38] ;  /* 0x000038040a162981 */ /* 0x000f22000c1e1900 */
[----:B------:R-:W-:-:S03]  /*0410*/  @P2 LOP3.LUT R15, R15, R26, RZ, 0x3c, !PT ;  /* 0x0000001a0f0f2212 */ /* 0x000fc600078e3cff */
[----:B------:R-:W4:Y:S01]  /*0420*/  @P4 LDG.E R26, desc[UR4][R10.64+0x50] ;  /* 0x000050040a1a4981 */ /* 0x000f22000c1e1900 */
[----:B------:R-:W-:-:S03]  /*0430*/  @!P0 LOP3.LUT R4, R4, R21, RZ, 0x3c, !PT ;  /* 0x0000001504048212 */ /* 0x000fc600078e3cff */
[----:B------:R-:W4:Y:S01]  /*0440*/  @P1 LDG.E R21, desc[UR4][R10.64+0x20] ;  /* 0x000020040a151981 */ /* 0x000f22000c1e1900 */
[----:B------:R-:W-:-:S03]  /*0450*/  @!P0 LOP3.LUT R2, R2, R23, RZ, 0x3c, !PT ;  /* 0x0000001702028212 */ /* 0x000fc600078e3cff */
[----:B------:R-:W4:Y:S01]  /*0460*/  @P2 LDG.E R23, desc[UR4][R10.64+0x2c] ;  /* 0x00002c040a172981 */ /* 0x000f22000c1e1900 */
[----:B------:R-:W-:-:S03]  /*0470*/  @P1 LOP3.LUT R4, R4, R25, RZ, 0x3c, !PT ;  /* 0x0000001904041212 */ /* 0x000fc600078e3cff */
[----:B------:R-:W4:Y:S01]  /*0480*/  @P2 LDG.E R25, desc[UR4][R10.64+0x34] ;  /* 0x000034040a192981 */ /* 0x000f22000c1e1900 */
[----:B--2---:R-:W-:-:S03]  /*0490*/  @!P0 LOP3.LUT R5, R5, R18, RZ, 0x3c, !PT ;  /* 0x0000001205058212 */ /* 0x004fc600078e3cff */
[----:B------:R-:W2:Y:S01]  /*04a0*/  @P1 LDG.E R18, desc[UR4][R10.64+0x1c] ;  /* 0x00001c040a121981 */ /* 0x000ea2000c1e1900 */
[----:B---3--:R-:W-:-:S03]  /*04b0*/  @P1 LOP3.LUT R3, R3, R20, RZ, 0x3c, !PT ;  /* 0x0000001403031212 */ /* 0x008fc600078e3cff */
[----:B------:R-:W3:Y:S01]  /*04c0*/  @P2 LDG.E R20, desc[UR4][R10.64+0x30] ;  /* 0x000030040a142981 */ /* 0x000ee2000c1e1900 */
[----:B----4-:R-:W-:-:S03]  /*04d0*/  @P2 LOP3.LUT R3, R3, R22, RZ, 0x3c, !PT ;  /* 0x0000001603032212 */ /* 0x010fc600078e3cff */
[----:B------:R-:W4:Y:S01]  /*04e0*/  @P3 LDG.E R22, desc[UR4][R10.64+0x4c] ;  /* 0x00004c040a163981 */ /* 0x000f22000c1e1900 */
[----:B------:R-:W-:-:S04]  /*04f0*/  @P3 LOP3.LUT R15, R15, R28, RZ, 0x3c, !PT ;  /* 0x0000001c0f0f3212 */ /* 0x000fc800078e3cff */
[----:B------:R-:W-:Y:S02]  /*0500*/  @P4 LOP3.LUT R15, R15, R26, RZ, 0x3c, !PT ;  /* 0x0000001a0f0f4212 */ /* 0x000fe400078e3cff */
[----:B------:R-:W-:Y:S01]  /*0510*/  @P1 LOP3.LUT R2, R2, R21, RZ, 0x3c, !PT ;  /* 0x0000001502021212 */ /* 0x000fe200078e3cff */
[----:B------:R-:W4:Y:S04]  /*0520*/  @P5 LDG.E R26, desc[UR4][R10.64+0x64] ;  /* 0x000064040a1a5981 */ /* 0x000f28000c1e1900 */
[----:B------:R-:W4:Y:S01]  /*0530*/  @P3 LDG.E R21, desc[UR4][R10.64+0x40] ;  /* 0x000040040a153981 */ /* 0x000f22000c1e1900 */
[----:B------:R-:W-:Y:S02]  /*0540*/  @P2 LOP3.LUT R4, R4, R23, RZ, 0x3c, !PT ;  /* 0x0000001704042212 */ /* 0x000fe400078e3cff */
[----:B------:R-:W-:Y:S01]  /*0550*/  @P2 LOP3.LUT R2, R2, R25, RZ, 0x3c, !PT ;  /* 0x0000001902022212 */ /* 0x000fe200078e3cff */
[----:B------:R-:W4:Y:S04]  /*0560*/  @P3 LDG.E R23, desc[UR4][R10.64+0x48] ;  /* 0x000048040a173981 */ /* 0x000f28000c1e1900 */
[----:B------:R-:W4:Y:S01]  /*0570*/  @P4 LDG.E R25, desc[UR4][R10.64+0x54] ;  /* 0x000054040a194981 */ /* 0x000f22000c1e1900 */
[----:B--2---:R-:W-:-:S03]  /*0580*/  @P1 LOP3.LUT R5, R5, R18, RZ, 0x3c, !PT ;  /* 0x0000001205051212 */ /* 0x004fc600078e3cff */
[----:B------:R-:W2:Y:S01]  /*0590*/  @P3 LDG.E R18, desc[UR4][R10.64+0x44] ;  /* 0x000044040a123981 */ /* 0x000ea2000c1e1900 */
[----:B---3--:R-:W-:-:S03]  /*05a0*/  @P2 LOP3.LUT R5, R5, R20, RZ, 0x3c, !PT ;  /* 0x0000001405052212 */ /* 0x008fc600078e3cff */
[----:B------:R-:W3:Y:S01]  /*05b0*/  @P4 LDG.E R20, desc[UR4][R10.64+0x58] ;  /* 0x000058040a144981 */ /* 0x000ee2000c1e1900 */
[----:B----4-:R-:W-:-:S03]  /*05c0*/  @P3 LOP3.LUT R3, R3, R22, RZ, 0x3c, !PT ;  /* 0x0000001603033212 */ /* 0x010fc600078e3cff */
[----:B------:R-:W4:Y:S01]  /*05d0*/  @P4 LDG.E R22, desc[UR4][R10.64+0x60] ;  /* 0x000060040a164981 */ /* 0x000f22000c1e1900 */
[----:B------:R-:W-:Y:S02]  /*05e0*/  LOP3.LUT P0, RZ, R24, 0x80, RZ, 0xc0, !PT ;  /* 0x0000008018ff7812 */ /* 0x000fe4000780c0ff */
[----:B------:R-:W-:Y:S02]  /*05f0*/  @P5 LOP3.LUT R15, R15, R26, RZ, 0x3c, !PT ;  /* 0x0000001a0f0f5212 */ /* 0x000fe400078e3cff */
[----:B------:R-:W4:Y:S01]  /*0600*/  @P6 LDG.E R26, desc[UR4][R10.64+0x78] ;  /* 0x000078040a1a6981 */ /* 0x000f22000c1e1900 */
[----:B------:R-:W-:-:S03]  /*0610*/  @P3 LOP3.LUT R4, R4, R21, RZ, 0x3c, !PT ;  /* 0x0000001504043212 */ /* 0x000fc600078e3cff */
[----:B------:R-:W4:Y:S01]  /*0620*/  @P4 LDG.E R21, desc[UR4][R10.64+0x5c] ;  /* 0x00005c040a154981 */ /* 0x000f22000c1e1900 */
[----:B------:R-:W-:-:S03]  /*0630*/  @P3 LOP3.LUT R2, R2, R23, RZ, 0x3c, !PT ;  /* 0x0000001702023212 */ /* 0x000fc600078e3cff */
[----:B------:R-:W4:Y:S01]  /*0640*/  @P5 LDG.E R23, desc[UR4][R10.64+0x68] ;  /* 0x000068040a175981 */ /* 0x000f22000c1e1900 */
[----:B------:R-:W-:-:S03]  /*0650*/  @P4 LOP3.LUT R4, R4, R25, RZ, 0x3c, !PT ;  /* 0x0000001904044212 */ /* 0x000fc600078e3cff */
[----:B------:R-:W4:Y:S01]  /*0660*/  @P5 LDG.E R25, desc[UR4][R10.64+0x70] ;  /* 0x000070040a195981 */ /* 0x000f22000c1e1900 */
[----:B--2---:R-:W-:-:S03]  /*0670*/  @P3 LOP3.LUT R5, R5, R18, RZ, 0x3c, !PT ;  /* 0x0000001205053212 */ /* 0x004fc600078e3cff */
[----:B------:R-:W2:Y:S01]  /*0680*/  @P5 LDG.E R18, desc[UR4][R10.64+0x6c] ;  /* 0x00006c040a125981 */ /* 0x000ea2000c1e1900 */
[----:B---3--:R-:W-:-:S03]  /*0690*/  @P4 LOP3.LUT R5, R5, R20, RZ, 0x3c, !PT ;  /* 0x0000001405054212 */ /* 0x008fc600078e3cff */
[----:B------:R-:W3:Y:S01]  /*06a0*/  @P5 LDG.E R20, desc[UR4][R10.64+0x74] ;  /* 0x000074040a145981 */ /* 0x000ee2000c1e1900 */
[----:B----4-:R-:W-:-:S03]  /*06b0*/  @P4 LOP3.LUT R3, R3, R22, RZ, 0x3c, !PT ;  /* 0x0000001603034212 */ /* 0x010fc600078e3cff */
[----:B------:R-:W4:Y:S01]  /*06c0*/  @P0 LDG.E R22, desc[UR4][R10.64+0x8c] ;  /* 0x00008c040a160981 */ /* 0x000f22000c1e1900 */
[----:B------:R-:W-:-:S03]  /*06d0*/  @P6 LOP3.LUT R15, R15, R26, RZ, 0x3c, !PT ;  /* 0x0000001a0f0f6212 */ /* 0x000fc600078e3cff */
        /* <DEDUP_REMOVED lines=13> */
[----:B------:R-:W-:Y:S02]  /*07b0*/  @P6 LOP3.LUT R4, R4, R27, RZ, 0x3c, !PT ;  /* 0x0000001b04046212 */ /* 0x000fe400078e3cff */
[----:B------:R-:W-:Y:S02]  /*07c0*/  @P6 LOP3.LUT R2, R2, R21, RZ, 0x3c, !PT ;  /* 0x0000001502026212 */ /* 0x000fe400078e3cff */
[----:B------:R-:W-:Y:S02]  /*07d0*/  @P0 LOP3.LUT R4, R4, R23, RZ, 0x3c, !PT ;  /* 0x0000001704040212 */ /* 0x000fe400078e3cff */
[----:B------:R-:W-:Y:S02]  /*07e0*/  @P0 LOP3.LUT R2, R2, R25, RZ, 0x3c, !PT ;  /* 0x0000001902020212 */ /* 0x000fe400078e3cff */
[----:B--2---:R-:W-:Y:S02]  /*07f0*/  @P6 LOP3.LUT R5, R5, R18, RZ, 0x3c, !PT ;  /* 0x0000001205056212 */ /* 0x004fe400078e3cff */
[----:B---3--:R-:W-:-:S02]  /*0800*/  @P6 LOP3.LUT R3, R3, R20, RZ, 0x3c, !PT ;  /* 0x0000001403036212 */ /* 0x008fc400078e3cff */
[----:B----4-:R-:W-:Y:S02]  /*0810*/  @P0 LOP3.LUT R5, R5, R22, RZ, 0x3c, !PT ;  /* 0x0000001605050212 */ /* 0x010fe400078e3cff */
[----:B------:R-:W-:Y:S02]  /*0820*/  @P0 LOP3.LUT R3, R3, R26, RZ, 0x3c, !PT ;  /* 0x0000001a03030212 */ /* 0x000fe400078e3cff */
[----:B------:R-:W-:-:S13]  /*0830*/  R2P PR, R24.B1, 0x7f ;  /* 0x0000007f18007804 */ /* 0x000fda0000001000 */
[----:B------:R-:W2:Y:S04]  /*0840*/  @P0 LDG.E R18, desc[UR4][R10.64+0xa0] ;  /* 0x0000a0040a120981 */ /* 0x000ea8000c1e1900 */
[----:B------:R-:W3:Y:S04]  /*0850*/  @P1 LDG.E R22, desc[UR4][R10.64+0xb4] ;  /* 0x0000b4040a161981 */ /* 0x000ee8000c1e1900 */
[----:B------:R-:W4:Y:S04]  /*0860*/  @P2 LDG.E R26, desc[UR4][R10.64+0xc8] ;  /* 0x0000c8040a1a2981 */ /* 0x000f28000c1e1900 */
[----:B------:R-:W4:Y:S04]  /*0870*/  @P3 LDG.E R28, desc[UR4][R10.64+0xdc] ;  /* 0x0000dc040a1c3981 */ /* 0x000f28000c1e1900 */
[----:B------:R-:W4:Y:S04]  /*0880*/  @P0 LDG.E R23, desc[UR4][R10.64+0xa4] ;  /* 0x0000a4040a170981 */ /* 0x000f28000c1e1900 */
[----:B------:R-:W4:Y:S04]  /*0890*/  @P0 LDG.E R20, desc[UR4][R10.64+0xa8] ;  /* 0x0000a8040a140981 */ /* 0x000f28000c1e1900 */
[----:B------:R-:W4:Y:S04]  /*08a0*/  @P4 LDG.E R25, desc[UR4][R10.64+0xf0] ;  /* 0x0000f0040a194981 */ /* 0x000f28000c1e1900 */
        /* <DEDUP_REMOVED lines=21> */
[----:B------:R-:W-:Y:S02]  /*0a00*/  LOP3.LUT P0, RZ, R24, 0x8000, RZ, 0xc0, !PT ;  /* 0x0000800018ff7812 */ /* 0x000fe4000780c0ff */
[----:B----4-:R-:W-:Y:S01]  /*0a10*/  @P5 LOP3.LUT R15, R15, R26, RZ, 0x3c, !PT ;  /* 0x0000001a0f0f5212 */ /* 0x010fe200078e3cff */
[----:B------:R-:W4:Y:S04]  /*0a20*/  @P3 LDG.E R24, desc[UR4][R10.64+0xe4] ;  /* 0x0000e4040a183981 */ /* 0x000f28000c1e1900 */
[----:B------:R-:W2:Y:S01]  /*0a30*/  @P6 LDG.E R26, desc[UR4][R10.64+0x118] ;  /* 0x000118040a1a6981 */ /* 0x000ea2000c1e1900 */
        /* <DEDUP_REMOVED lines=8> */
[----:B---3--:R-:W-:-:S03]  /*0ac0*/  @P2 LOP3.LUT R3, R3, R22, RZ, 0x3c, !PT ;  /* 0x0000001603032212 */ /* 0x008fc600078e3cff */
[----:B------:R-:W3:Y:S01]  /*0ad0*/  @P4 LDG.E R22, desc[UR4][R10.64+0x100] ;  /* 0x000100040a164981 */ /* 0x000ee2000c1e1900 */
[----:B--2---:R-:W-:-:S03]  /*0ae0*/  @P6 LOP3.LUT R15, R15, R26, RZ, 0x3c, !PT ;  /* 0x0000001a0f0f6212 */ /* 0x004fc600078e3cff */
[----:B------:R-:W2:Y:S01]  /*0af0*/  @P0 LDG.E R26, desc[UR4][R10.64+0x12c] ;  /* 0x00012c040a1a0981 */ /* 0x000ea2000c1e1900 */
[----:B----4-:R-:W-:-:S03]  /*0b00*/  @P2 LOP3.LUT R2, R2, R23, RZ, 0x3c, !PT ;  /* 0x0000001702022212 */ /* 0x010fc600078e3cff */
[----:B------:R-:W4:Y:S01]  /*0b10*/  @P4 LDG.E R23, desc[UR4][R10.64+0xfc] ;  /* 0x0000fc040a174981 */ /* 0x000f22000c1e1900 */
[----:B------:R-:W-:-:S03]  /*0b20*/  @P2 LOP3.LUT R5, R5, R20, RZ, 0x3c, !PT ;  /* 0x0000001405052212 */ /* 0x000fc600078e3cff */
[----:B------:R-:W4:Y:S01]  /*0b30*/  @P4 LDG.E R20, desc[UR4][R10.64+0xf8] ;  /* 0x0000f8040a144981 */ /* 0x000f22000c1e1900 */
[----:B------:R-:W-:Y:S02]  /*0b40*/  @P3 LOP3.LUT R2, R2, R27, RZ, 0x3c, !PT ;  /* 0x0000001b02023212 */ /* 0x000fe400078e3cff */
[----:B------:R-:W-:Y:S01]  /*0b50*/  @P3 LOP3.LUT R4, R4, R25, RZ, 0x3c, !PT ;  /* 0x0000001904043212 */ /* 0x000fe200078e3cff */
[----:B------:R-:W4:Y:S01]  /*0b60*/  @P5 LDG.E R27, desc[UR4][R10.64+0x110] ;  /* 0x000110040a1b5981 */ /* 0x000f22000c1e1900 */
[----:B------:R-:W-:-:S03]  /*0b70*/  @P3 LOP3.LUT R5, R5, R24, RZ, 0x3c, !PT ;  /* 0x0000001805053212 */ /* 0x000fc600078e3cff */
[----:B------:R-:W4:Y:S04]  /*0b80*/  @P5 LDG.E R25, desc[UR4][R10.64+0x108] ;  /* 0x000108040a195981 */ /* 0x000f28000c1e1900 */
        /* <DEDUP_REMOVED lines=19> */
[----:B------:R-:W-:-:S05]  /*0cc0*/  VIADD R19, R19, 0x10 ;  /* 0x0000001013137836 */ /* 0x000fca0000000000 */
[----:B------:R-:W-:Y:S02]  /*0cd0*/  ISETP.NE.AND P1, PT, R19, 0x20, PT ;  /* 0x000000201300780c */ /* 0x000fe40003f25270 */
[----:B------:R-:W-:Y:S02]  /*0ce0*/  @P5 LOP3.LUT R3, R3, R18, RZ, 0x3c, !PT ;  /* 0x0000001203035212 */ /* 0x000fe400078e3cff */
[----:B------:R-:W-:Y:S02]  /*0cf0*/  @P6 LOP3.LUT R4, R4, R21, RZ, 0x3c, !PT ;  /* 0x0000001504046212 */ /* 0x000fe400078e3cff */
[----:B---3--:R-:W-:-:S04]  /*0d00*/  @P6 LOP3.LUT R3, R3, R22, RZ, 0x3c, !PT ;  /* 0x0000001603036212 */ /* 0x008fc800078e3cff */
[----:B--2---:R-:W-:Y:S02]  /*0d10*/  @P0 LOP3.LUT R3, R3, R26, RZ, 0x3c, !PT ;  /* 0x0000001a03030212 */ /* 0x004fe400078e3cff */
[----:B----4-:R-:W-:Y:S02]  /*0d20*/  @P6 LOP3.LUT R2, R2, R23, RZ, 0x3c, !PT ;  /* 0x0000001702026212 */ /* 0x010fe400078e3cff */
[----:B------:R-:W-:Y:S02]  /*0d30*/  @P6 LOP3.LUT R5, R5, R20, RZ, 0x3c, !PT ;  /* 0x0000001405056212 */ /* 0x000fe400078e3cff */
[----:B------:R-:W-:Y:S02]  /*0d40*/  @P0 LOP3.LUT R2, R2, R27, RZ, 0x3c, !PT ;  /* 0x0000001b02020212 */ /* 0x000fe400078e3cff */
[----:B------:R-:W-:Y:S02]  /*0d50*/  @P0 LOP3.LUT R4, R4, R25, RZ, 0x3c, !PT ;  /* 0x0000001904040212 */ /* 0x000fe400078e3cff */
[----:B------:R-:W-:Y:S01]  /*0d60*/  @P0 LOP3.LUT R5, R5, R24, RZ, 0x3c, !PT ;  /* 0x0000001805050212 */ /* 0x000fe200078e3cff */
[----:B------:R-:W-:Y:S06]  /*0d70*/  @P1 BRA `(.L_x_5) ;  /* 0xfffffff400481947 */ /* 0x000fec000383ffff */
[----:B------:R-:W-:-:S05]  /*0d80*/  VIADD R17, R17, 0x1 ;  /* 0x0000000111117836 */ /* 0x000fca0000000000 */
[----:B------:R-:W-:-:S13]  /*0d90*/  ISETP.NE.AND P0, PT, R17, 0x5, PT ;  /* 0x000000051100780c */ /* 0x000fda0003f05270 */
[----:B------:R-:W-:Y:S05]  /*0da0*/  @P0 BRA `(.L_x_6) ;  /* 0xfffffff400300947 */ /* 0x000fea000383ffff */
[----:B------:R1:W-:Y:S01]  /*0db0*/  STG.E.64 desc[UR4][R6.64+0x8], R4 ;  /* 0x0000080406007986 */ /* 0x0003e2000c101b04 */
[----:B------:R-:W-:Y:S01]  /*0dc0*/  VIADD R14, R14, 0x1 ;  /* 0x000000010e0e7836 */ /* 0x000fe20000000000 */
[----:B------:R-:W-:Y:S02]  /*0dd0*/  LOP3.LUT R11, R13, 0x3, RZ, 0xc0, !PT ;  /* 0x000000030d0b7812 */ /* 0x000fe400078ec0ff */
[----:B------:R1:W-:Y:S02]  /*0de0*/  STG.E.64 desc[UR4][R6.64+0x10], R2 ;  /* 0x0000100206007986 */ /* 0x0003e4000c101b04 */
[----:B------:R-:W-:Y:S02]  /*0df0*/  ISETP.GE.U32.AND P0, PT, R14, R11, PT ;  /* 0x0000000b0e00720c */ /* 0x000fe40003f06070 */
[----:B------:R1:W-:Y:S11]  /*0e00*/  STG.E desc[UR4][R6.64+0x4], R15 ;  /* 0x0000040f06007986 */ /* 0x0003f6000c101904 */
[----:B------:R-:W-:Y:S05]  /*0e10*/  @!P0 BRA `(.L_x_7) ;  /* 0xfffffff400048947 */ /* 0x000fea000383ffff */
.L_x_4:
[----:B------:R-:W-:Y:S05]  /*0e20*/  BSYNC.RECONVERGENT B1 ;  /* 0x0000000000017941 */ /* 0x000fea0003800200 */
.L_x_3:
[C---:B------:R-:W-:Y:S01]  /*0e30*/  ISETP.GT.U32.AND P0, PT, R13.reuse, 0x3, PT ;  /* 0x000000030d00780c */ /* 0x040fe20003f04070 */
[----:B------:R-:W-:Y:S01]  /*0e40*/  VIADD R12, R12, 0x1 ;  /* 0x000000010c0c7836 */ /* 0x000fe20000000000 */
[--C-:B------:R-:W-:Y:S02]  /*0e50*/  SHF.R.U64 R13, R13, 0x2, R0.reuse ;  /* 0x000000020d0d7819 */ /* 0x100fe40000001200 */
[----:B------:R-:W-:Y:S02]  /*0e60*/  ISETP.GT.U32.AND.EX P0, PT, R0, RZ, PT, P0 ;  /* 0x000000ff0000720c */ /* 0x000fe40003f04100 */
[----:B------:R-:W-:-:S11]  /*0e70*/  SHF.R.U32.HI R0, RZ, 0x2, R0 ;  /* 0x00000002ff007819 */ /* 0x000fd60000011600 */
[----:B------:R-:W-:Y:S05]  /*0e80*/  @P0 BRA `(.L_x_8) ;  /* 0xfffffff000c80947 */ /* 0x000fea000383ffff */
.L_x_2:
[----:B------:R-:W-:Y:S05]  /*0e90*/  BSYNC.RECONVERGENT B0 ;  /* 0x0000000000007941 */ /* 0x000fea0003800200 */
.L_x_1:
[----:B------:R-:W-:Y:S04]  /*0ea0*/  STG.E.64 desc[UR4][R6.64+0x18], RZ ;  /* 0x000018ff06007986 */ /* 0x000fe8000c101b04 */
[----:B------:R-:W-:Y:S04]  /*0eb0*/  STG.E desc[UR4][R6.64+0x20], RZ ;  /* 0x000020ff06007986 */ /* 0x000fe8000c101904 */
[----:B------:R-:W-:Y:S01]  /*0ec0*/  STG.E.64 desc[UR4][R6.64+0x28], RZ ;  /* 0x000028ff06007986 */ /* 0x000fe2000c101b04 */
[----:B------:R-:W-:Y:S05]  /*0ed0*/  EXIT ;  /* 0x000000000000794d */ /* 0x000fea0003800000 */
.L_x_9:
        /* <DEDUP_REMOVED lines=10> */
.L_x_11:


//--------------------- .nv.global.init           --------------------------
	.section	.nv.global.init,"aw",@progbits
	.align	4
.nv.global.init:
	.type		mrg32k3aM1SubSeq,@object
	.size		mrg32k3aM1SubSeq,(mrg32k3aM2SubSeq - mrg32k3aM1SubSeq)
mrg32k3aM1SubSeq:
        /*0000*/ 	.byte	0x0b, 0xcc, 0xee, 0x04, 0x73, 0x29, 0x8b, 0x6f, 0xf6, 0x53, 0x03, 0xf6, 0x23, 0xf6, 0xea, 0xda
        /* <DEDUP_REMOVED lines=125> */
	.type		mrg32k3aM2SubSeq,@object
	.size		mrg32k3aM2SubSeq,(mrg32k3aM1 - mrg32k3aM2SubSeq)
mrg32k3aM2SubSeq:
        /* <DEDUP_REMOVED lines=126> */
	.type		mrg32k3aM1,@object
	.size		mrg32k3aM1,(mrg32k3aM1Seq - mrg32k3aM1)
mrg32k3aM1:
        /* <DEDUP_REMOVED lines=144> */
	.type		mrg32k3aM1Seq,@object
	.size		mrg32k3aM1Seq,(mrg32k3aM2 - mrg32k3aM1Seq)
mrg32k3aM1Seq:
        /* <DEDUP_REMOVED lines=144> */
	.type		mrg32k3aM2,@object
	.size		mrg32k3aM2,(mrg32k3aM2Seq - mrg32k3aM2)
mrg32k3aM2:
        /* <DEDUP_REMOVED lines=144> */
	.type		mrg32k3aM2Seq,@object
	.size		mrg32k3aM2Seq,(precalc_xorwow_matrix - mrg32k3aM2Seq)
mrg32k3aM2Seq:
        /* <DEDUP_REMOVED lines=144> */
	.type		precalc_xorwow_matrix,@object
	.size		precalc_xorwow_matrix,(precalc_xorwow_offset_matrix - precalc_xorwow_matrix)
precalc_xorwow_matrix:
        /* <DEDUP_REMOVED lines=6400> */
	.type		precalc_xorwow_offset_matrix,@object
	.size		precalc_xorwow_offset_matrix,(.L_1 - precalc_xorwow_offset_matrix)
precalc_xorwow_offset_matrix:
        /* <DEDUP_REMOVED lines=6400> */
.L_1:


//--------------------- .nv.shared.reserved.0     --------------------------
	.section	.nv.shared.reserved.0,"aw",@nobits
	.weak		__nv_reservedSMEM_offset_0_alias
	.size		__nv_reservedSMEM_offset_0_alias, 0, 64
	.other		__nv_reservedSMEM_offset_0_alias,@"STO_CUDA_RESERVED_SHARED STV_DEFAULT"
__nv_reservedSMEM_offset_0_alias:
	.zero		0
	.zero		64


//--------------------- .nv.constant0._Z13render_kernelPdS_S_P17curandStateXORWOWiiddddddddddddd --------------------------
	.section	.nv.constant0._Z13render_kernelPdS_S_P17curandStateXORWOWiiddddddddddddd,"a",@progbits
	.sectionflags	@""
	.align	4
.nv.constant0._Z13render_kernelPdS_S_P17curandStateXORWOWiiddddddddddddd:
	.zero		1040


//--------------------- .nv.constant0._Z17init_curand_stateP17curandStateXORWOWy --------------------------
	.section	.nv.constant0._Z17init_curand_stateP17curandStateXORWOWy,"a",@progbits
	.sectionflags	@""
	.align	4
.nv.constant0._Z17init_curand_stateP17curandStateXORWOWy:
	.zero		912


//--------------------- SYMBOLS --------------------------

	.type		.nv.reservedSmem.offset0,@object
	.size		.nv.reservedSmem.offset0,0x4
